//
// Generated by NVIDIA NVVM Compiler
//
// Compiler Build ID: CL-36424714
// Cuda compilation tools, release 13.0, V13.0.88
// Based on NVVM 20.0.0
//

.version 9.0
.target sm_100
.address_size 64

	// .globl	_Z23attention_scores_kernelPKfS0_Pfiiiff
// _ZZ14softmax_kernelPfiiE5s_max has been demoted
// _ZZ14softmax_kernelPfiiE5s_sum has been demoted

.visible .entry _Z23attention_scores_kernelPKfS0_Pfiiiff(
	.param .u64 .ptr .align 1 _Z23attention_scores_kernelPKfS0_Pfiiiff_param_0,
	.param .u64 .ptr .align 1 _Z23attention_scores_kernelPKfS0_Pfiiiff_param_1,
	.param .u64 .ptr .align 1 _Z23attention_scores_kernelPKfS0_Pfiiiff_param_2,
	.param .u32 _Z23attention_scores_kernelPKfS0_Pfiiiff_param_3,
	.param .u32 _Z23attention_scores_kernelPKfS0_Pfiiiff_param_4,
	.param .u32 _Z23attention_scores_kernelPKfS0_Pfiiiff_param_5,
	.param .f32 _Z23attention_scores_kernelPKfS0_Pfiiiff_param_6,
	.param .f32 _Z23attention_scores_kernelPKfS0_Pfiiiff_param_7
)
{
	.reg .pred 	%p<13>;
	.reg .b32 	%r<49>;
	.reg .b32 	%f<117>;
	.reg .b64 	%rd<43>;

	ld.param.u64 	%rd11, [_Z23attention_scores_kernelPKfS0_Pfiiiff_param_0];
	ld.param.u64 	%rd12, [_Z23attention_scores_kernelPKfS0_Pfiiiff_param_1];
	ld.param.u64 	%rd10, [_Z23attention_scores_kernelPKfS0_Pfiiiff_param_2];
	ld.param.u32 	%r27, [_Z23attention_scores_kernelPKfS0_Pfiiiff_param_3];
	ld.param.u32 	%r25, [_Z23attention_scores_kernelPKfS0_Pfiiiff_param_4];
	ld.param.u32 	%r26, [_Z23attention_scores_kernelPKfS0_Pfiiiff_param_5];
	ld.param.f32 	%f14, [_Z23attention_scores_kernelPKfS0_Pfiiiff_param_6];
	ld.param.f32 	%f15, [_Z23attention_scores_kernelPKfS0_Pfiiiff_param_7];
	cvta.to.global.u64 	%rd1, %rd12;
	cvta.to.global.u64 	%rd2, %rd11;
	mov.u32 	%r28, %ctaid.y;
	mov.u32 	%r29, %ntid.y;
	mov.u32 	%r30, %tid.y;
	mad.lo.s32 	%r1, %r28, %r29, %r30;
	mov.u32 	%r31, %ctaid.x;
	mov.u32 	%r32, %ntid.x;
	mov.u32 	%r33, %tid.x;
	mad.lo.s32 	%r2, %r31, %r32, %r33;
	setp.ge.s32 	%p1, %r1, %r27;
	setp.ge.s32 	%p2, %r2, %r25;
	or.pred  	%p3, %p1, %p2;
	@%p3 bra 	$L__BB0_15;
	setp.lt.s32 	%p4, %r26, 1;
	mov.f32 	%f116, 0f00000000;
	@%p4 bra 	$L__BB0_14;
	mul.lo.s32 	%r3, %r26, %r1;
	mul.lo.s32 	%r4, %r26, %r2;
	and.b32  	%r5, %r26, 15;
	setp.lt.u32 	%p5, %r26, 16;
	mov.f32 	%f116, 0f00000000;
	mov.b32 	%r45, 0;
	@%p5 bra 	$L__BB0_5;
	and.b32  	%r45, %r26, 2147483632;
	neg.s32 	%r43, %r45;
	mul.wide.u32 	%rd13, %r3, 4;
	add.s64 	%rd14, %rd13, %rd2;
	add.s64 	%rd41, %rd14, 32;
	add.s64 	%rd4, %rd1, 32;
	mov.f32 	%f116, 0f00000000;
	mov.u32 	%r42, %r4;
$L__BB0_4:
	.pragma "nounroll";
	mul.wide.s32 	%rd15, %r42, 4;
	add.s64 	%rd16, %rd4, %rd15;
	ld.global.f32 	%f20, [%rd41+-32];
	ld.global.f32 	%f21, [%rd16+-32];
	fma.rn.f32 	%f22, %f20, %f21, %f116;
	ld.global.f32 	%f23, [%rd41+-28];
	ld.global.f32 	%f24, [%rd16+-28];
	fma.rn.f32 	%f25, %f23, %f24, %f22;
	ld.global.f32 	%f26, [%rd41+-24];
	ld.global.f32 	%f27, [%rd16+-24];
	fma.rn.f32 	%f28, %f26, %f27, %f25;
	ld.global.f32 	%f29, [%rd41+-20];
	ld.global.f32 	%f30, [%rd16+-20];
	fma.rn.f32 	%f31, %f29, %f30, %f28;
	ld.global.f32 	%f32, [%rd41+-16];
	ld.global.f32 	%f33, [%rd16+-16];
	fma.rn.f32 	%f34, %f32, %f33, %f31;
	ld.global.f32 	%f35, [%rd41+-12];
	ld.global.f32 	%f36, [%rd16+-12];
	fma.rn.f32 	%f37, %f35, %f36, %f34;
	ld.global.f32 	%f38, [%rd41+-8];
	ld.global.f32 	%f39, [%rd16+-8];
	fma.rn.f32 	%f40, %f38, %f39, %f37;
	ld.global.f32 	%f41, [%rd41+-4];
	ld.global.f32 	%f42, [%rd16+-4];
	fma.rn.f32 	%f43, %f41, %f42, %f40;
	ld.global.f32 	%f44, [%rd41];
	ld.global.f32 	%f45, [%rd16];
	fma.rn.f32 	%f46, %f44, %f45, %f43;
	ld.global.f32 	%f47, [%rd41+4];
	ld.global.f32 	%f48, [%rd16+4];
	fma.rn.f32 	%f49, %f47, %f48, %f46;
	ld.global.f32 	%f50, [%rd41+8];
	ld.global.f32 	%f51, [%rd16+8];
	fma.rn.f32 	%f52, %f50, %f51, %f49;
	ld.global.f32 	%f53, [%rd41+12];
	ld.global.f32 	%f54, [%rd16+12];
	fma.rn.f32 	%f55, %f53, %f54, %f52;
	ld.global.f32 	%f56, [%rd41+16];
	ld.global.f32 	%f57, [%rd16+16];
	fma.rn.f32 	%f58, %f56, %f57, %f55;
	ld.global.f32 	%f59, [%rd41+20];
	ld.global.f32 	%f60, [%rd16+20];
	fma.rn.f32 	%f61, %f59, %f60, %f58;
	ld.global.f32 	%f62, [%rd41+24];
	ld.global.f32 	%f63, [%rd16+24];
	fma.rn.f32 	%f64, %f62, %f63, %f61;
	ld.global.f32 	%f65, [%rd41+28];
	ld.global.f32 	%f66, [%rd16+28];
	fma.rn.f32 	%f116, %f65, %f66, %f64;
	add.s32 	%r43, %r43, 16;
	add.s64 	%rd41, %rd41, 64;
	add.s32 	%r42, %r42, 16;
	setp.ne.s32 	%p6, %r43, 0;
	@%p6 bra 	$L__BB0_4;
$L__BB0_5:
	setp.eq.s32 	%p7, %r5, 0;
	@%p7 bra 	$L__BB0_14;
	and.b32  	%r13, %r26, 7;
	setp.lt.u32 	%p8, %r5, 8;
	@%p8 bra 	$L__BB0_8;
	add.s32 	%r35, %r45, %r3;
	mul.wide.u32 	%rd17, %r35, 4;
	add.s64 	%rd18, %rd2, %rd17;
	ld.global.f32 	%f68, [%rd18];
	add.s32 	%r36, %r45, %r4;
	mul.wide.s32 	%rd19, %r36, 4;
	add.s64 	%rd20, %rd1, %rd19;
	ld.global.f32 	%f69, [%rd20];
	fma.rn.f32 	%f70, %f68, %f69, %f116;
	cvt.u64.u32 	%rd21, %r3;
	cvt.u64.u32 	%rd22, %r45;
	add.s64 	%rd23, %rd22, %rd21;
	shl.b64 	%rd24, %rd23, 2;
	add.s64 	%rd25, %rd2, %rd24;
	ld.global.f32 	%f71, [%rd25+4];
	ld.global.f32 	%f72, [%rd20+4];
	fma.rn.f32 	%f73, %f71, %f72, %f70;
	ld.global.f32 	%f74, [%rd25+8];
	ld.global.f32 	%f75, [%rd20+8];
	fma.rn.f32 	%f76, %f74, %f75, %f73;
	ld.global.f32 	%f77, [%rd25+12];
	ld.global.f32 	%f78, [%rd20+12];
	fma.rn.f32 	%f79, %f77, %f78, %f76;
	ld.global.f32 	%f80, [%rd25+16];
	ld.global.f32 	%f81, [%rd20+16];
	fma.rn.f32 	%f82, %f80, %f81, %f79;
	ld.global.f32 	%f83, [%rd25+20];
	ld.global.f32 	%f84, [%rd20+20];
	fma.rn.f32 	%f85, %f83, %f84, %f82;
	ld.global.f32 	%f86, [%rd25+24];
	ld.global.f32 	%f87, [%rd20+24];
	fma.rn.f32 	%f88, %f86, %f87, %f85;
	ld.global.f32 	%f89, [%rd25+28];
	ld.global.f32 	%f90, [%rd20+28];
	fma.rn.f32 	%f116, %f89, %f90, %f88;
	add.s32 	%r45, %r45, 8;
$L__BB0_8:
	setp.eq.s32 	%p9, %r13, 0;
	@%p9 bra 	$L__BB0_14;
	and.b32  	%r16, %r26, 3;
	setp.lt.u32 	%p10, %r13, 4;
	@%p10 bra 	$L__BB0_11;
	add.s32 	%r37, %r45, %r3;
	mul.wide.u32 	%rd26, %r37, 4;
	add.s64 	%rd27, %rd2, %rd26;
	ld.global.f32 	%f92, [%rd27];
	add.s32 	%r38, %r45, %r4;
	mul.wide.s32 	%rd28, %r38, 4;
	add.s64 	%rd29, %rd1, %rd28;
	ld.global.f32 	%f93, [%rd29];
	fma.rn.f32 	%f94, %f92, %f93, %f116;
	cvt.u64.u32 	%rd30, %r3;
	cvt.u64.u32 	%rd31, %r45;
	add.s64 	%rd32, %rd31, %rd30;
	shl.b64 	%rd33, %rd32, 2;
	add.s64 	%rd34, %rd2, %rd33;
	ld.global.f32 	%f95, [%rd34+4];
	ld.global.f32 	%f96, [%rd29+4];
	fma.rn.f32 	%f97, %f95, %f96, %f94;
	ld.global.f32 	%f98, [%rd34+8];
	ld.global.f32 	%f99, [%rd29+8];
	fma.rn.f32 	%f100, %f98, %f99, %f97;
	ld.global.f32 	%f101, [%rd34+12];
	ld.global.f32 	%f102, [%rd29+12];
	fma.rn.f32 	%f116, %f101, %f102, %f100;
	add.s32 	%r45, %r45, 4;
$L__BB0_11:
	setp.eq.s32 	%p11, %r16, 0;
	@%p11 bra 	$L__BB0_14;
	add.s32 	%r48, %r45, %r4;
	add.s32 	%r39, %r45, %r3;
	mul.wide.u32 	%rd35, %r39, 4;
	add.s64 	%rd42, %rd2, %rd35;
	neg.s32 	%r47, %r16;
$L__BB0_13:
	.pragma "nounroll";
	mul.wide.s32 	%rd36, %r48, 4;
	add.s64 	%rd37, %rd1, %rd36;
	ld.global.f32 	%f103, [%rd42];
	ld.global.f32 	%f104, [%rd37];
	fma.rn.f32 	%f116, %f103, %f104, %f116;
	add.s32 	%r48, %r48, 1;
	add.s64 	%rd42, %rd42, 4;
	add.s32 	%r47, %r47, 1;
	setp.ne.s32 	%p12, %r47, 0;
	@%p12 bra 	$L__BB0_13;
$L__BB0_14:
	mul.f32 	%f105, %f14, %f116;
	sub.s32 	%r40, %r1, %r2;
	cvt.rn.f32.s32 	%f106, %r40;
	fma.rn.f32 	%f107, %f15, %f106, %f105;
	mad.lo.s32 	%r41, %r25, %r1, %r2;
	cvta.to.global.u64 	%rd38, %rd10;
	mul.wide.s32 	%rd39, %r41, 4;
	add.s64 	%rd40, %rd38, %rd39;
	st.global.f32 	[%rd40], %f107;
$L__BB0_15:
	ret;

}
	// .globl	_Z14softmax_kernelPfii
.visible .entry _Z14softmax_kernelPfii(
	.param .u64 .ptr .align 1 _Z14softmax_kernelPfii_param_0,
	.param .u32 _Z14softmax_kernelPfii_param_1,
	.param .u32 _Z14softmax_kernelPfii_param_2
)
{
	.reg .pred 	%p<31>;
	.reg .b32 	%r<126>;
	.reg .b32 	%f<179>;
	.reg .b64 	%rd<27>;
	// demoted variable
	.shared .align 4 .b8 _ZZ14softmax_kernelPfiiE5s_max[1024];
	// demoted variable
	.shared .align 4 .b8 _ZZ14softmax_kernelPfiiE5s_sum[1024];
	ld.param.u64 	%rd2, [_Z14softmax_kernelPfii_param_0];
	ld.param.u32 	%r48, [_Z14softmax_kernelPfii_param_2];
	cvta.to.global.u64 	%rd1, %rd2;
	mov.u32 	%r1, %ctaid.x;
	mov.u32 	%r125, %tid.x;
	mov.u32 	%r3, %ntid.x;
	setp.ge.s32 	%p1, %r125, %r48;
	mov.f32 	%f173, 0fFF800000;
	@%p1 bra 	$L__BB1_7;
	mul.lo.s32 	%r4, %r48, %r1;
	add.s32 	%r49, %r125, %r3;
	max.u32 	%r50, %r48, %r49;
	setp.lt.u32 	%p2, %r49, %r48;
	selp.u32 	%r51, 1, 0, %p2;
	add.s32 	%r52, %r49, %r51;
	sub.s32 	%r53, %r50, %r52;
	div.u32 	%r54, %r53, %r3;
	add.s32 	%r5, %r54, %r51;
	and.b32  	%r55, %r5, 3;
	setp.eq.s32 	%p3, %r55, 3;
	mov.f32 	%f173, 0fFF800000;
	mov.u32 	%r113, %r125;
	@%p3 bra 	$L__BB1_4;
	add.s32 	%r111, %r125, %r4;
	add.s32 	%r56, %r5, 1;
	and.b32  	%r57, %r56, 3;
	neg.s32 	%r110, %r57;
	mov.f32 	%f173, 0fFF800000;
	mov.u32 	%r113, %r125;
$L__BB1_3:
	.pragma "nounroll";
	mul.wide.s32 	%rd3, %r111, 4;
	add.s64 	%rd4, %rd1, %rd3;
	ld.global.f32 	%f22, [%rd4];
	setp.gt.f32 	%p4, %f22, %f173;
	selp.f32 	%f173, %f22, %f173, %p4;
	add.s32 	%r113, %r113, %r3;
	add.s32 	%r111, %r111, %r3;
	add.s32 	%r110, %r110, 1;
	setp.ne.s32 	%p5, %r110, 0;
	@%p5 bra 	$L__BB1_3;
$L__BB1_4:
	setp.lt.u32 	%p6, %r5, 3;
	@%p6 bra 	$L__BB1_7;
	shl.b32 	%r59, %r3, 2;
	cvt.u64.u32 	%rd7, %r59;
$L__BB1_6:
	add.s32 	%r58, %r113, %r4;
	mul.wide.s32 	%rd5, %r58, 4;
	add.s64 	%rd6, %rd1, %rd5;
	ld.global.f32 	%f23, [%rd6];
	setp.gt.f32 	%p7, %f23, %f173;
	selp.f32 	%f24, %f23, %f173, %p7;
	add.s64 	%rd8, %rd6, %rd7;
	ld.global.f32 	%f25, [%rd8];
	setp.gt.f32 	%p8, %f25, %f24;
	selp.f32 	%f26, %f25, %f24, %p8;
	add.s64 	%rd9, %rd8, %rd7;
	ld.global.f32 	%f27, [%rd9];
	setp.gt.f32 	%p9, %f27, %f26;
	selp.f32 	%f28, %f27, %f26, %p9;
	add.s64 	%rd10, %rd9, %rd7;
	ld.global.f32 	%f29, [%rd10];
	setp.gt.f32 	%p10, %f29, %f28;
	selp.f32 	%f173, %f29, %f28, %p10;
	add.s32 	%r113, %r59, %r113;
	setp.lt.s32 	%p11, %r113, %r48;
	@%p11 bra 	$L__BB1_6;
$L__BB1_7:
	shl.b32 	%r60, %r125, 2;
	mov.u32 	%r61, _ZZ14softmax_kernelPfiiE5s_max;
	add.s32 	%r17, %r61, %r60;
	st.shared.f32 	[%r17], %f173;
	bar.sync 	0;
	setp.lt.u32 	%p12, %r3, 2;
	@%p12 bra 	$L__BB1_13;
	mov.u32 	%r115, %r3;
$L__BB1_9:
	mov.u32 	%r18, %r115;
	shr.u32 	%r115, %r18, 1;
	setp.ge.u32 	%p13, %r125, %r115;
	@%p13 bra 	$L__BB1_12;
	ld.shared.f32 	%f30, [%r17];
	shl.b32 	%r62, %r115, 2;
	add.s32 	%r63, %r17, %r62;
	ld.shared.f32 	%f8, [%r63];
	setp.geu.f32 	%p14, %f30, %f8;
	@%p14 bra 	$L__BB1_12;
	st.shared.f32 	[%r17], %f8;
$L__BB1_12:
	bar.sync 	0;
	setp.gt.u32 	%p15, %r18, 3;
	@%p15 bra 	$L__BB1_9;
$L__BB1_13:
	setp.ge.s32 	%p16, %r125, %r48;
	mov.f32 	%f178, 0f00000000;
	ld.shared.f32 	%f9, [_ZZ14softmax_kernelPfiiE5s_max];
	@%p16 bra 	$L__BB1_20;
	mul.lo.s32 	%r20, %r48, %r1;
	add.s32 	%r64, %r125, %r3;
	max.s32 	%r65, %r48, %r64;
	setp.lt.s32 	%p17, %r64, %r48;
	selp.u32 	%r66, 1, 0, %p17;
	add.s32 	%r67, %r64, %r66;
	sub.s32 	%r68, %r65, %r67;
	div.u32 	%r69, %r68, %r3;
	add.s32 	%r21, %r69, %r66;
	and.b32  	%r70, %r21, 3;
	setp.eq.s32 	%p18, %r70, 3;
	mov.f32 	%f178, 0f00000000;
	mov.u32 	%r119, %r125;
	@%p18 bra 	$L__BB1_17;
	add.s32 	%r117, %r125, %r20;
	add.s32 	%r71, %r21, 1;
	and.b32  	%r72, %r71, 3;
	neg.s32 	%r116, %r72;
	mov.f32 	%f178, 0f00000000;
	mov.u32 	%r119, %r125;
$L__BB1_16:
	.pragma "nounroll";
	mul.wide.s32 	%rd11, %r117, 4;
	add.s64 	%rd12, %rd1, %rd11;
	ld.global.f32 	%f35, [%rd12];
	sub.f32 	%f36, %f35, %f9;
	fma.rn.f32 	%f37, %f36, 0f3BBB989D, 0f3F000000;
	cvt.sat.f32.f32 	%f38, %f37;
	mov.f32 	%f39, 0f4B400001;
	mov.f32 	%f40, 0f437C0000;
	fma.rm.f32 	%f41, %f38, %f40, %f39;
	add.f32 	%f42, %f41, 0fCB40007F;
	neg.f32 	%f43, %f42;
	fma.rn.f32 	%f44, %f36, 0f3FB8AA3B, %f43;
	fma.rn.f32 	%f45, %f36, 0f32A57060, %f44;
	mov.b32 	%r73, %f41;
	shl.b32 	%r74, %r73, 23;
	mov.b32 	%f46, %r74;
	ex2.approx.ftz.f32 	%f47, %f45;
	fma.rn.f32 	%f178, %f47, %f46, %f178;
	add.s32 	%r119, %r119, %r3;
	add.s32 	%r117, %r117, %r3;
	add.s32 	%r116, %r116, 1;
	setp.ne.s32 	%p19, %r116, 0;
	@%p19 bra 	$L__BB1_16;
$L__BB1_17:
	setp.lt.u32 	%p20, %r21, 3;
	@%p20 bra 	$L__BB1_20;
	shl.b32 	%r78, %r3, 2;
	cvt.u64.u32 	%rd15, %r78;
$L__BB1_19:
	add.s32 	%r75, %r119, %r20;
	mul.wide.s32 	%rd13, %r75, 4;
	add.s64 	%rd14, %rd1, %rd13;
	ld.global.f32 	%f48, [%rd14];
	sub.f32 	%f49, %f48, %f9;
	fma.rn.f32 	%f50, %f49, 0f3BBB989D, 0f3F000000;
	cvt.sat.f32.f32 	%f51, %f50;
	mov.f32 	%f52, 0f4B400001;
	mov.f32 	%f53, 0f437C0000;
	fma.rm.f32 	%f54, %f51, %f53, %f52;
	add.f32 	%f55, %f54, 0fCB40007F;
	neg.f32 	%f56, %f55;
	fma.rn.f32 	%f57, %f49, 0f3FB8AA3B, %f56;
	fma.rn.f32 	%f58, %f49, 0f32A57060, %f57;
	mov.b32 	%r76, %f54;
	shl.b32 	%r77, %r76, 23;
	mov.b32 	%f59, %r77;
	ex2.approx.ftz.f32 	%f60, %f58;
	fma.rn.f32 	%f61, %f60, %f59, %f178;
	add.s64 	%rd16, %rd14, %rd15;
	ld.global.f32 	%f62, [%rd16];
	sub.f32 	%f63, %f62, %f9;
	fma.rn.f32 	%f64, %f63, 0f3BBB989D, 0f3F000000;
	cvt.sat.f32.f32 	%f65, %f64;
	fma.rm.f32 	%f66, %f65, %f53, %f52;
	add.f32 	%f67, %f66, 0fCB40007F;
	neg.f32 	%f68, %f67;
	fma.rn.f32 	%f69, %f63, 0f3FB8AA3B, %f68;
	fma.rn.f32 	%f70, %f63, 0f32A57060, %f69;
	mov.b32 	%r79, %f66;
	shl.b32 	%r80, %r79, 23;
	mov.b32 	%f71, %r80;
	ex2.approx.ftz.f32 	%f72, %f70;
	fma.rn.f32 	%f73, %f72, %f71, %f61;
	add.s64 	%rd17, %rd16, %rd15;
	ld.global.f32 	%f74, [%rd17];
	sub.f32 	%f75, %f74, %f9;
	fma.rn.f32 	%f76, %f75, 0f3BBB989D, 0f3F000000;
	cvt.sat.f32.f32 	%f77, %f76;
	fma.rm.f32 	%f78, %f77, %f53, %f52;
	add.f32 	%f79, %f78, 0fCB40007F;
	neg.f32 	%f80, %f79;
	fma.rn.f32 	%f81, %f75, 0f3FB8AA3B, %f80;
	fma.rn.f32 	%f82, %f75, 0f32A57060, %f81;
	mov.b32 	%r81, %f78;
	shl.b32 	%r82, %r81, 23;
	mov.b32 	%f83, %r82;
	ex2.approx.ftz.f32 	%f84, %f82;
	fma.rn.f32 	%f85, %f84, %f83, %f73;
	add.s64 	%rd18, %rd17, %rd15;
	ld.global.f32 	%f86, [%rd18];
	sub.f32 	%f87, %f86, %f9;
	fma.rn.f32 	%f88, %f87, 0f3BBB989D, 0f3F000000;
	cvt.sat.f32.f32 	%f89, %f88;
	fma.rm.f32 	%f90, %f89, %f53, %f52;
	add.f32 	%f91, %f90, 0fCB40007F;
	neg.f32 	%f92, %f91;
	fma.rn.f32 	%f93, %f87, 0f3FB8AA3B, %f92;
	fma.rn.f32 	%f94, %f87, 0f32A57060, %f93;
	mov.b32 	%r83, %f90;
	shl.b32 	%r84, %r83, 23;
	mov.b32 	%f95, %r84;
	ex2.approx.ftz.f32 	%f96, %f94;
	fma.rn.f32 	%f178, %f96, %f95, %f85;
	add.s32 	%r119, %r78, %r119;
	setp.lt.s32 	%p21, %r119, %r48;
	@%p21 bra 	$L__BB1_19;
$L__BB1_20:
	setp.lt.u32 	%p22, %r3, 2;
	mov.u32 	%r86, _ZZ14softmax_kernelPfiiE5s_sum;
	add.s32 	%r33, %r86, %r60;
	st.shared.f32 	[%r33], %f178;
	bar.sync 	0;
	@%p22 bra 	$L__BB1_25;
	mov.u32 	%r121, %r3;
$L__BB1_22:
	shr.u32 	%r35, %r121, 1;
	setp.ge.u32 	%p23, %r125, %r35;
	@%p23 bra 	$L__BB1_24;
	shl.b32 	%r87, %r35, 2;
	add.s32 	%r88, %r33, %r87;
	ld.shared.f32 	%f97, [%r88];
	ld.shared.f32 	%f98, [%r33];
	add.f32 	%f99, %f97, %f98;
	st.shared.f32 	[%r33], %f99;
$L__BB1_24:
	bar.sync 	0;
	setp.gt.u32 	%p24, %r121, 3;
	mov.u32 	%r121, %r35;
	@%p24 bra 	$L__BB1_22;
$L__BB1_25:
	setp.ge.s32 	%p25, %r125, %r48;
	ld.shared.f32 	%f17, [_ZZ14softmax_kernelPfiiE5s_sum];
	@%p25 bra 	$L__BB1_32;
	mul.lo.s32 	%r36, %r48, %r1;
	add.s32 	%r89, %r125, %r3;
	max.s32 	%r90, %r48, %r89;
	setp.lt.s32 	%p26, %r89, %r48;
	selp.u32 	%r91, 1, 0, %p26;
	add.s32 	%r92, %r89, %r91;
	sub.s32 	%r93, %r90, %r92;
	div.u32 	%r94, %r93, %r3;
	add.s32 	%r37, %r94, %r91;
	and.b32  	%r95, %r37, 3;
	setp.eq.s32 	%p27, %r95, 3;
	@%p27 bra 	$L__BB1_29;
	add.s32 	%r96, %r37, 1;
	and.b32  	%r97, %r96, 3;
	add.s32 	%r123, %r125, %r36;
	neg.s32 	%r122, %r97;
	mad.lo.s32 	%r125, %r3, %r97, %r125;
$L__BB1_28:
	.pragma "nounroll";
	mul.wide.s32 	%rd19, %r123, 4;
	add.s64 	%rd20, %rd1, %rd19;
	ld.global.f32 	%f100, [%rd20];
	sub.f32 	%f101, %f100, %f9;
	fma.rn.f32 	%f102, %f101, 0f3BBB989D, 0f3F000000;
	cvt.sat.f32.f32 	%f103, %f102;
	mov.f32 	%f104, 0f4B400001;
	mov.f32 	%f105, 0f437C0000;
	fma.rm.f32 	%f106, %f103, %f105, %f104;
	add.f32 	%f107, %f106, 0fCB40007F;
	neg.f32 	%f108, %f107;
	fma.rn.f32 	%f109, %f101, 0f3FB8AA3B, %f108;
	fma.rn.f32 	%f110, %f101, 0f32A57060, %f109;
	mov.b32 	%r98, %f106;
	shl.b32 	%r99, %r98, 23;
	mov.b32 	%f111, %r99;
	ex2.approx.ftz.f32 	%f112, %f110;
	mul.f32 	%f113, %f112, %f111;
	div.rn.f32 	%f114, %f113, %f17;
	st.global.f32 	[%rd20], %f114;
	add.s32 	%r123, %r123, %r3;
	add.s32 	%r122, %r122, 1;
	setp.ne.s32 	%p28, %r122, 0;
	@%p28 bra 	$L__BB1_28;
$L__BB1_29:
	setp.lt.u32 	%p29, %r37, 3;
	@%p29 bra 	$L__BB1_32;
	shl.b32 	%r103, %r3, 2;
	cvt.u64.u32 	%rd23, %r103;
$L__BB1_31:
	add.s32 	%r100, %r125, %r36;
	mul.wide.s32 	%rd21, %r100, 4;
	add.s64 	%rd22, %rd1, %rd21;
	ld.global.f32 	%f115, [%rd22];
	sub.f32 	%f116, %f115, %f9;
	fma.rn.f32 	%f117, %f116, 0f3BBB989D, 0f3F000000;
	cvt.sat.f32.f32 	%f118, %f117;
	mov.f32 	%f119, 0f4B400001;
	mov.f32 	%f120, 0f437C0000;
	fma.rm.f32 	%f121, %f118, %f120, %f119;
	add.f32 	%f122, %f121, 0fCB40007F;
	neg.f32 	%f123, %f122;
	fma.rn.f32 	%f124, %f116, 0f3FB8AA3B, %f123;
	fma.rn.f32 	%f125, %f116, 0f32A57060, %f124;
	mov.b32 	%r101, %f121;
	shl.b32 	%r102, %r101, 23;
	mov.b32 	%f126, %r102;
	ex2.approx.ftz.f32 	%f127, %f125;
	mul.f32 	%f128, %f127, %f126;
	div.rn.f32 	%f129, %f128, %f17;
	st.global.f32 	[%rd22], %f129;
	add.s64 	%rd24, %rd22, %rd23;
	ld.global.f32 	%f130, [%rd24];
	sub.f32 	%f131, %f130, %f9;
	fma.rn.f32 	%f132, %f131, 0f3BBB989D, 0f3F000000;
	cvt.sat.f32.f32 	%f133, %f132;
	fma.rm.f32 	%f134, %f133, %f120, %f119;
	add.f32 	%f135, %f134, 0fCB40007F;
	neg.f32 	%f136, %f135;
	fma.rn.f32 	%f137, %f131, 0f3FB8AA3B, %f136;
	fma.rn.f32 	%f138, %f131, 0f32A57060, %f137;
	mov.b32 	%r104, %f134;
	shl.b32 	%r105, %r104, 23;
	mov.b32 	%f139, %r105;
	ex2.approx.ftz.f32 	%f140, %f138;
	mul.f32 	%f141, %f140, %f139;
	div.rn.f32 	%f142, %f141, %f17;
	st.global.f32 	[%rd24], %f142;
	add.s64 	%rd25, %rd24, %rd23;
	ld.global.f32 	%f143, [%rd25];
	sub.f32 	%f144, %f143, %f9;
	fma.rn.f32 	%f145, %f144, 0f3BBB989D, 0f3F000000;
	cvt.sat.f32.f32 	%f146, %f145;
	fma.rm.f32 	%f147, %f146, %f120, %f119;
	add.f32 	%f148, %f147, 0fCB40007F;
	neg.f32 	%f149, %f148;
	fma.rn.f32 	%f150, %f144, 0f3FB8AA3B, %f149;
	fma.rn.f32 	%f151, %f144, 0f32A57060, %f150;
	mov.b32 	%r106, %f147;
	shl.b32 	%r107, %r106, 23;
	mov.b32 	%f152, %r107;
	ex2.approx.ftz.f32 	%f153, %f151;
	mul.f32 	%f154, %f153, %f152;
	div.rn.f32 	%f155, %f154, %f17;
	st.global.f32 	[%rd25], %f155;
	add.s64 	%rd26, %rd25, %rd23;
	ld.global.f32 	%f156, [%rd26];
	sub.f32 	%f157, %f156, %f9;
	fma.rn.f32 	%f158, %f157, 0f3BBB989D, 0f3F000000;
	cvt.sat.f32.f32 	%f159, %f158;
	fma.rm.f32 	%f160, %f159, %f120, %f119;
	add.f32 	%f161, %f160, 0fCB40007F;
	neg.f32 	%f162, %f161;
	fma.rn.f32 	%f163, %f157, 0f3FB8AA3B, %f162;
	fma.rn.f32 	%f164, %f157, 0f32A57060, %f163;
	mov.b32 	%r108, %f160;
	shl.b32 	%r109, %r108, 23;
	mov.b32 	%f165, %r109;
	ex2.approx.ftz.f32 	%f166, %f164;
	mul.f32 	%f167, %f166, %f165;
	div.rn.f32 	%f168, %f167, %f17;
	st.global.f32 	[%rd26], %f168;
	add.s32 	%r125, %r103, %r125;
	setp.lt.s32 	%p30, %r125, %r48;
	@%p30 bra 	$L__BB1_31;
$L__BB1_32:
	ret;

}
	// .globl	_Z13output_kernelPKfS0_Pfiii
.visible .entry _Z13output_kernelPKfS0_Pfiii(
	.param .u64 .ptr .align 1 _Z13output_kernelPKfS0_Pfiii_param_0,
	.param .u64 .ptr .align 1 _Z13output_kernelPKfS0_Pfiii_param_1,
	.param .u64 .ptr .align 1 _Z13output_kernelPKfS0_Pfiii_param_2,
	.param .u32 _Z13output_kernelPKfS0_Pfiii_param_3,
	.param .u32 _Z13output_kernelPKfS0_Pfiii_param_4,
	.param .u32 _Z13output_kernelPKfS0_Pfiii_param_5
)
{
	.reg .pred 	%p<13>;
	.reg .b32 	%r<41>;
	.reg .b32 	%f<68>;
	.reg .b64 	%rd<53>;

	ld.param.u64 	%rd7, [_Z13output_kernelPKfS0_Pfiii_param_0];
	ld.param.u64 	%rd8, [_Z13output_kernelPKfS0_Pfiii_param_1];
	ld.param.u64 	%rd6, [_Z13output_kernelPKfS0_Pfiii_param_2];
	ld.param.u32 	%r20, [_Z13output_kernelPKfS0_Pfiii_param_3];
	ld.param.u32 	%r18, [_Z13output_kernelPKfS0_Pfiii_param_4];
	ld.param.u32 	%r19, [_Z13output_kernelPKfS0_Pfiii_param_5];
	cvta.to.global.u64 	%rd1, %rd8;
	cvta.to.global.u64 	%rd2, %rd7;
	mov.u32 	%r21, %ctaid.y;
	mov.u32 	%r22, %ntid.y;
	mov.u32 	%r23, %tid.y;
	mad.lo.s32 	%r1, %r21, %r22, %r23;
	mov.u32 	%r24, %ctaid.x;
	mov.u32 	%r25, %ntid.x;
	mov.u32 	%r26, %tid.x;
	mad.lo.s32 	%r2, %r24, %r25, %r26;
	setp.ge.s32 	%p1, %r1, %r20;
	setp.ge.s32 	%p2, %r2, %r19;
	or.pred  	%p3, %p1, %p2;
	@%p3 bra 	$L__BB2_14;
	setp.lt.s32 	%p4, %r18, 1;
	mov.f32 	%f67, 0f00000000;
	@%p4 bra 	$L__BB2_13;
	mul.lo.s32 	%r3, %r18, %r1;
	and.b32  	%r4, %r18, 7;
	setp.lt.u32 	%p5, %r18, 8;
	mov.f32 	%f67, 0f00000000;
	mov.b32 	%r39, 0;
	@%p5 bra 	$L__BB2_5;
	and.b32  	%r39, %r18, 2147483640;
	neg.s32 	%r37, %r39;
	shl.b32 	%r7, %r19, 3;
	mul.wide.u32 	%rd9, %r3, 4;
	add.s64 	%rd10, %rd9, %rd2;
	add.s64 	%rd52, %rd10, 16;
	mov.f32 	%f67, 0f00000000;
	mul.wide.s32 	%rd13, %r19, 4;
	mov.u32 	%r36, %r2;
$L__BB2_4:
	.pragma "nounroll";
	ld.global.f32 	%f17, [%rd52+-16];
	mul.wide.s32 	%rd11, %r36, 4;
	add.s64 	%rd12, %rd1, %rd11;
	ld.global.f32 	%f18, [%rd12];
	fma.rn.f32 	%f19, %f17, %f18, %f67;
	ld.global.f32 	%f20, [%rd52+-12];
	add.s64 	%rd14, %rd12, %rd13;
	ld.global.f32 	%f21, [%rd14];
	fma.rn.f32 	%f22, %f20, %f21, %f19;
	ld.global.f32 	%f23, [%rd52+-8];
	add.s64 	%rd15, %rd14, %rd13;
	ld.global.f32 	%f24, [%rd15];
	fma.rn.f32 	%f25, %f23, %f24, %f22;
	ld.global.f32 	%f26, [%rd52+-4];
	add.s64 	%rd16, %rd15, %rd13;
	ld.global.f32 	%f27, [%rd16];
	fma.rn.f32 	%f28, %f26, %f27, %f25;
	ld.global.f32 	%f29, [%rd52];
	add.s64 	%rd17, %rd16, %rd13;
	ld.global.f32 	%f30, [%rd17];
	fma.rn.f32 	%f31, %f29, %f30, %f28;
	ld.global.f32 	%f32, [%rd52+4];
	add.s64 	%rd18, %rd17, %rd13;
	ld.global.f32 	%f33, [%rd18];
	fma.rn.f32 	%f34, %f32, %f33, %f31;
	ld.global.f32 	%f35, [%rd52+8];
	add.s64 	%rd19, %rd18, %rd13;
	ld.global.f32 	%f36, [%rd19];
	fma.rn.f32 	%f37, %f35, %f36, %f34;
	ld.global.f32 	%f38, [%rd52+12];
	add.s64 	%rd20, %rd19, %rd13;
	ld.global.f32 	%f39, [%rd20];
	fma.rn.f32 	%f67, %f38, %f39, %f37;
	add.s32 	%r37, %r37, 8;
	add.s32 	%r36, %r36, %r7;
	add.s64 	%rd52, %rd52, 32;
	setp.ne.s32 	%p6, %r37, 0;
	@%p6 bra 	$L__BB2_4;
$L__BB2_5:
	setp.eq.s32 	%p7, %r4, 0;
	@%p7 bra 	$L__BB2_13;
	and.b32  	%r13, %r18, 3;
	setp.lt.u32 	%p8, %r4, 4;
	@%p8 bra 	$L__BB2_8;
	add.s32 	%r28, %r39, %r3;
	mul.wide.u32 	%rd21, %r28, 4;
	add.s64 	%rd22, %rd2, %rd21;
	ld.global.f32 	%f41, [%rd22];
	mad.lo.s32 	%r29, %r39, %r19, %r2;
	mul.wide.s32 	%rd23, %r29, 4;
	add.s64 	%rd24, %rd1, %rd23;
	ld.global.f32 	%f42, [%rd24];
	fma.rn.f32 	%f43, %f41, %f42, %f67;
	cvt.u64.u32 	%rd25, %r3;
	cvt.u64.u32 	%rd26, %r39;
	add.s64 	%rd27, %rd26, %rd25;
	shl.b64 	%rd28, %rd27, 2;
	add.s64 	%rd29, %rd2, %rd28;
	ld.global.f32 	%f44, [%rd29+4];
	mul.wide.s32 	%rd30, %r19, 4;
	add.s64 	%rd31, %rd24, %rd30;
	ld.global.f32 	%f45, [%rd31];
	fma.rn.f32 	%f46, %f44, %f45, %f43;
	ld.global.f32 	%f47, [%rd29+8];
	add.s64 	%rd32, %rd31, %rd30;
	ld.global.f32 	%f48, [%rd32];
	fma.rn.f32 	%f49, %f47, %f48, %f46;
	ld.global.f32 	%f50, [%rd29+12];
	add.s64 	%rd33, %rd32, %rd30;
	ld.global.f32 	%f51, [%rd33];
	fma.rn.f32 	%f67, %f50, %f51, %f49;
	add.s32 	%r39, %r39, 4;
$L__BB2_8:
	setp.eq.s32 	%p9, %r13, 0;
	@%p9 bra 	$L__BB2_13;
	setp.eq.s32 	%p10, %r13, 1;
	@%p10 bra 	$L__BB2_11;
	add.s32 	%r30, %r39, %r3;
	mul.wide.u32 	%rd34, %r30, 4;
	add.s64 	%rd35, %rd2, %rd34;
	ld.global.f32 	%f53, [%rd35];
	mad.lo.s32 	%r31, %r39, %r19, %r2;
	mul.wide.s32 	%rd36, %r31, 4;
	add.s64 	%rd37, %rd1, %rd36;
	ld.global.f32 	%f54, [%rd37];
	fma.rn.f32 	%f55, %f53, %f54, %f67;
	cvt.u64.u32 	%rd38, %r3;
	cvt.u64.u32 	%rd39, %r39;
	add.s64 	%rd40, %rd39, %rd38;
	shl.b64 	%rd41, %rd40, 2;
	add.s64 	%rd42, %rd2, %rd41;
	ld.global.f32 	%f56, [%rd42+4];
	mul.wide.s32 	%rd43, %r19, 4;
	add.s64 	%rd44, %rd37, %rd43;
	ld.global.f32 	%f57, [%rd44];
	fma.rn.f32 	%f67, %f56, %f57, %f55;
	add.s32 	%r39, %r39, 2;
$L__BB2_11:
	and.b32  	%r32, %r18, 1;
	setp.eq.b32 	%p11, %r32, 1;
	not.pred 	%p12, %p11;
	@%p12 bra 	$L__BB2_13;
	add.s32 	%r33, %r39, %r3;
	mul.wide.u32 	%rd45, %r33, 4;
	add.s64 	%rd46, %rd2, %rd45;
	ld.global.f32 	%f58, [%rd46];
	mad.lo.s32 	%r34, %r39, %r19, %r2;
	mul.wide.s32 	%rd47, %r34, 4;
	add.s64 	%rd48, %rd1, %rd47;
	ld.global.f32 	%f59, [%rd48];
	fma.rn.f32 	%f67, %f58, %f59, %f67;
$L__BB2_13:
	mad.lo.s32 	%r35, %r19, %r1, %r2;
	cvta.to.global.u64 	%rd49, %rd6;
	mul.wide.s32 	%rd50, %r35, 4;
	add.s64 	%rd51, %rd49, %rd50;
	st.global.f32 	[%rd51], %f67;
$L__BB2_14:
	ret;

}


// ===== COMPILED SASS (sm_100) =====

	.target	sm_100

	.elftype	@"ET_EXEC"


//--------------------- .note.nv.tkinfo           --------------------------
	.section	.note.nv.tkinfo,"",@"SHT_NOTE"
	.sectionflags	@"SHF_NOTE_NV_TKINFO"
	.tkinfo
        /*0018*/ 	.word	0x00000002
        /*0030*/ 	.string	""
        /*0030*/ 	.string	"ptxas"
        /*0030*/ 	.string	"Cuda compilation tools, release 13.0, V13.0.88"
        /*0030*/ 	.string	"Build cuda_13.0.r13.0/compiler.36424714_0"
        /*0030*/ 	.string	"-arch sm_100 -m 64 "



//--------------------- .note.nv.cuinfo           --------------------------
	.section	.note.nv.cuinfo,"",@"SHT_NOTE"
	.sectionflags	@"SHF_NOTE_NV_CUINFO"
        /*0018*/ 	.short	0x0002
        /*001a*/ 	.short	0x0064
        /*001c*/ 	.short	0x0082
	.zero		2


//--------------------- .nv.info                  --------------------------
	.section	.nv.info,"",@"SHT_CUDA_INFO"
	.align	4


	//----- nvinfo : EIATTR_REGCOUNT
	.align		4
        /*0000*/ 	.byte	0x04, 0x2f
        /*0002*/ 	.short	(.L_1 - .L_0)
	.align		4
.L_0:
        /*0004*/ 	.word	index@(_Z23attention_scores_kernelPKfS0_Pfiiiff)
        /*0008*/ 	.word	0x0000001f


	//----- nvinfo : EIATTR_FRAME_SIZE
	.align		4
.L_1:
        /*000c*/ 	.byte	0x04, 0x11
        /*000e*/ 	.short	(.L_3 - .L_2)
	.align		4
.L_2:
        /*0010*/ 	.word	index@(_Z23attention_scores_kernelPKfS0_Pfiiiff)
        /*0014*/ 	.word	0x00000000


	//----- nvinfo : EIATTR_REGCOUNT
	.align		4
.L_3:
        /*0018*/ 	.byte	0x04, 0x2f
        /*001a*/ 	.short	(.L_5 - .L_4)
	.align		4
.L_4:
        /*001c*/ 	.word	index@(_Z14softmax_kernelPfii)
        /*0020*/ 	.word	0x0000001c


	//----- nvinfo : EIATTR_FRAME_SIZE
	.align		4
.L_5:
        /*0024*/ 	.byte	0x04, 0x11
        /*0026*/ 	.short	(.L_7 - .L_6)
	.align		4
.L_6:
        /*0028*/ 	.word	index@($__internal_0_$__cuda_sm3x_div_rn_noftz_f32_slowpath)
        /*002c*/ 	.word	0x00000000


	//----- nvinfo : EIATTR_FRAME_SIZE
	.align		4
.L_7:
        /*0030*/ 	.byte	0x04, 0x11
        /*0032*/ 	.short	(.L_9 - .L_8)
	.align		4
.L_8:
        /*0034*/ 	.word	index@(_Z14softmax_kernelPfii)
        /*0038*/ 	.word	0x00000000


	//----- nvinfo : EIATTR_REGCOUNT
	.align		4
.L_9:
        /*003c*/ 	.byte	0x04, 0x2f
        /*003e*/ 	.short	(.L_11 - .L_10)
	.align		4
.L_10:
        /*0040*/ 	.word	index@(_Z13output_kernelPKfS0_Pfiii)
        /*0044*/ 	.word	0x00000020


	//----- nvinfo : EIATTR_FRAME_SIZE
	.align		4
.L_11:
        /*0048*/ 	.byte	0x04, 0x11
        /*004a*/ 	.short	(.L_13 - .L_12)
	.align		4
.L_12:
        /*004c*/ 	.word	index@(_Z13output_kernelPKfS0_Pfiii)
        /*0050*/ 	.word	0x00000000


	//----- nvinfo : EIATTR_MIN_STACK_SIZE
	.align		4
.L_13:
        /*0054*/ 	.byte	0x04, 0x12
        /*0056*/ 	.short	(.L_15 - .L_14)
	.align		4
.L_14:
        /*0058*/ 	.word	index@(_Z13output_kernelPKfS0_Pfiii)
        /*005c*/ 	.word	0x00000000


	//----- nvinfo : EIATTR_MIN_STACK_SIZE
	.align		4
.L_15:
        /*0060*/ 	.byte	0x04, 0x12
        /*0062*/ 	.short	(.L_17 - .L_16)
	.align		4
.L_16:
        /*0064*/ 	.word	index@(_Z14softmax_kernelPfii)
        /*0068*/ 	.word	0x00000000


	//----- nvinfo : EIATTR_MIN_STACK_SIZE
	.align		4
.L_17:
        /*006c*/ 	.byte	0x04, 0x12
        /*006e*/ 	.short	(.L_19 - .L_18)
	.align		4
.L_18:
        /*0070*/ 	.word	index@(_Z23attention_scores_kernelPKfS0_Pfiiiff)
        /*0074*/ 	.word	0x00000000
.L_19:


//--------------------- .nv.compat                --------------------------
	.section	.nv.compat,"",@"SHT_CUDA_COMPAT_INFO"
	.align	4
        /*0000*/ 	.byte	0x02, 0x09, 0x00, 0x00, 0x02, 0x02, 0x01, 0x00, 0x02, 0x05, 0x05, 0x00, 0x03, 0x07, 0x01, 0x01
        /*0010*/ 	.byte	0x02, 0x03, 0x00, 0x00, 0x02, 0x06, 0x01, 0x00, 0x04, 0x0b, 0x08, 0x00, 0x01, 0x00, 0x00, 0x00
        /*0020*/ 	.byte	0x00, 0x00, 0x00, 0x00


//--------------------- .nv.info._Z13output_kernelPKfS0_Pfiii --------------------------
	.section	.nv.info._Z13output_kernelPKfS0_Pfiii,"",@"SHT_CUDA_INFO"
	.sectionflags	@""
	.align	4


	//----- nvinfo : EIATTR_CUDA_API_VERSION
	.align		4
        /*0000*/ 	.byte	0x04, 0x37
        /*0002*/ 	.short	(.L_21 - .L_20)
.L_20:
        /*0004*/ 	.word	0x00000082


	//----- nvinfo : EIATTR_KPARAM_INFO
	.align		4
.L_21:
        /*0008*/ 	.byte	0x04, 0x17
        /*000a*/ 	.short	(.L_23 - .L_22)
.L_22:
        /*000c*/ 	.word	0x00000000
        /*0010*/ 	.short	0x0005
        /*0012*/ 	.short	0x0020
        /*0014*/ 	.byte	0x00, 0xf0, 0x11, 0x00


	//----- nvinfo : EIATTR_KPARAM_INFO
	.align		4
.L_23:
        /*0018*/ 	.byte	0x04, 0x17
        /*001a*/ 	.short	(.L_25 - .L_24)
.L_24:
        /*001c*/ 	.word	0x00000000
        /*0020*/ 	.short	0x0004
        /*0022*/ 	.short	0x001c
        /*0024*/ 	.byte	0x00, 0xf0, 0x11, 0x00


	//----- nvinfo : EIATTR_KPARAM_INFO
	.align		4
.L_25:
        /*0028*/ 	.byte	0x04, 0x17
        /*002a*/ 	.short	(.L_27 - .L_26)
.L_26:
        /*002c*/ 	.word	0x00000000
        /*0030*/ 	.short	0x0003
        /*0032*/ 	.short	0x0018
        /*0034*/ 	.byte	0x00, 0xf0, 0x11, 0x00


	//----- nvinfo : EIATTR_KPARAM_INFO
	.align		4
.L_27:
        /*0038*/ 	.byte	0x04, 0x17
        /*003a*/ 	.short	(.L_29 - .L_28)
.L_28:
        /*003c*/ 	.word	0x00000000
        /*0040*/ 	.short	0x0002
        /*0042*/ 	.short	0x0010
        /*0044*/ 	.byte	0x00, 0xf5, 0x21, 0x00


	//----- nvinfo : EIATTR_KPARAM_INFO
	.align		4
.L_29:
        /*0048*/ 	.byte	0x04, 0x17
        /*004a*/ 	.short	(.L_31 - .L_30)
.L_30:
        /*004c*/ 	.word	0x00000000
        /*0050*/ 	.short	0x0001
        /*0052*/ 	.short	0x0008
        /*0054*/ 	.byte	0x00, 0xf5, 0x21, 0x00


	//----- nvinfo : EIATTR_KPARAM_INFO
	.align		4
.L_31:
        /*0058*/ 	.byte	0x04, 0x17
        /*005a*/ 	.short	(.L_33 - .L_32)
.L_32:
        /*005c*/ 	.word	0x00000000
        /*0060*/ 	.short	0x0000
        /*0062*/ 	.short	0x0000
        /*0064*/ 	.byte	0x00, 0xf5, 0x21, 0x00


	//----- nvinfo : EIATTR_SPARSE_MMA_MASK
	.align		4
.L_33:
        /*0068*/ 	.byte	0x03, 0x50
        /*006a*/ 	.short	0x0000


	//----- nvinfo : EIATTR_MAXREG_COUNT
	.align		4
        /*006c*/ 	.byte	0x03, 0x1b
        /*006e*/ 	.short	0x00ff


	//----- nvinfo : EIATTR_MERCURY_ISA_VERSION
	.align		4
        /*0070*/ 	.byte	0x03, 0x5f
        /*0072*/ 	.short	0x0101


	//----- nvinfo : EIATTR_VRC_CTA_INIT_COUNT
	.align		4
        /*0074*/ 	.byte	0x02, 0x4a
	.zero		1
	.zero		1


	//----- nvinfo : EIATTR_EXIT_INSTR_OFFSETS
	.align		4
        /*0078*/ 	.byte	0x04, 0x1c
        /*007a*/ 	.short	(.L_35 - .L_34)


	//   ....[0]....
.L_34:
        /*007c*/ 	.word	0x000000d0


	//   ....[1]....
        /*0080*/ 	.word	0x000008f0


	//----- nvinfo : EIATTR_CBANK_PARAM_SIZE
	.align		4
.L_35:
        /*0084*/ 	.byte	0x03, 0x19
        /*0086*/ 	.short	0x0024


	//----- nvinfo : EIATTR_PARAM_CBANK
	.align		4
        /*0088*/ 	.byte	0x04, 0x0a
        /*008a*/ 	.short	(.L_37 - .L_36)
	.align		4
.L_36:
        /*008c*/ 	.word	index@(.nv.constant0._Z13output_kernelPKfS0_Pfiii)
        /*0090*/ 	.short	0x0380
        /*0092*/ 	.short	0x0024


	//----- nvinfo : EIATTR_SW_WAR
	.align		4
.L_37:
        /*0094*/ 	.byte	0x04, 0x36
        /*0096*/ 	.short	(.L_39 - .L_38)
.L_38:
        /*0098*/ 	.word	0x00000008
.L_39:


//--------------------- .nv.info._Z14softmax_kernelPfii --------------------------
	.section	.nv.info._Z14softmax_kernelPfii,"",@"SHT_CUDA_INFO"
	.sectionflags	@""
	.align	4


	//----- nvinfo : EIATTR_CUDA_API_VERSION
	.align		4
        /*0000*/ 	.byte	0x04, 0x37
        /*0002*/ 	.short	(.L_41 - .L_40)
.L_40:
        /*0004*/ 	.word	0x00000082


	//----- nvinfo : EIATTR_KPARAM_INFO
	.align		4
.L_41:
        /*0008*/ 	.byte	0x04, 0x17
        /*000a*/ 	.short	(.L_43 - .L_42)
.L_42:
        /*000c*/ 	.word	0x00000000
        /*0010*/ 	.short	0x0002
        /*0012*/ 	.short	0x000c
        /*0014*/ 	.byte	0x00, 0xf0, 0x11, 0x00


	//----- nvinfo : EIATTR_KPARAM_INFO
	.align		4
.L_43:
        /*0018*/ 	.byte	0x04, 0x17
        /*001a*/ 	.short	(.L_45 - .L_44)
.L_44:
        /*001c*/ 	.word	0x00000000
        /*0020*/ 	.short	0x0001
        /*0022*/ 	.short	0x0008
        /*0024*/ 	.byte	0x00, 0xf0, 0x11, 0x00


	//----- nvinfo : EIATTR_KPARAM_INFO
	.align		4
.L_45:
        /*0028*/ 	.byte	0x04, 0x17
        /*002a*/ 	.short	(.L_47 - .L_46)
.L_46:
        /*002c*/ 	.word	0x00000000
        /*0030*/ 	.short	0x0000
        /*0032*/ 	.short	0x0000
        /*0034*/ 	.byte	0x00, 0xf5, 0x21, 0x00


	//----- nvinfo : EIATTR_SPARSE_MMA_MASK
	.align		4
.L_47:
        /*0038*/ 	.byte	0x03, 0x50
        /*003a*/ 	.short	0x0000


	//----- nvinfo : EIATTR_MAXREG_COUNT
	.align		4
        /*003c*/ 	.byte	0x03, 0x1b
        /*003e*/ 	.short	0x00ff


	//----- nvinfo : EIATTR_NUM_BARRIERS
	.align		4
        /*0040*/ 	.byte	0x02, 0x4c
        /*0042*/ 	.byte	0x01
	.zero		1


	//----- nvinfo : EIATTR_MERCURY_ISA_VERSION
	.align		4
        /*0044*/ 	.byte	0x03, 0x5f
        /*0046*/ 	.short	0x0101


	//----- nvinfo : EIATTR_VRC_CTA_INIT_COUNT
	.align		4
        /*0048*/ 	.byte	0x02, 0x4a
	.zero		1
	.zero		1


	//----- nvinfo : EIATTR_EXIT_INSTR_OFFSETS
	.align		4
        /*004c*/ 	.byte	0x04, 0x1c
        /*004e*/ 	.short	(.L_49 - .L_48)


	//   ....[0]....
.L_48:
        /*0050*/ 	.word	0x00000ff0


	//   ....[1]....
        /*0054*/ 	.word	0x00001430


	//   ....[2]....
        /*0058*/ 	.word	0x00001bb0


	//----- nvinfo : EIATTR_CRS_STACK_SIZE
	.align		4
.L_49:
        /*005c*/ 	.byte	0x04, 0x1e
        /*005e*/ 	.short	(.L_51 - .L_50)
.L_50:
        /*0060*/ 	.word	0x00000000


	//----- nvinfo : EIATTR_CBANK_PARAM_SIZE
	.align		4
.L_51:
        /*0064*/ 	.byte	0x03, 0x19
        /*0066*/ 	.short	0x0010


	//----- nvinfo : EIATTR_PARAM_CBANK
	.align		4
        /*0068*/ 	.byte	0x04, 0x0a
        /*006a*/ 	.short	(.L_53 - .L_52)
	.align		4
.L_52:
        /*006c*/ 	.word	index@(.nv.constant0._Z14softmax_kernelPfii)
        /*0070*/ 	.short	0x0380
        /*0072*/ 	.short	0x0010


	//----- nvinfo : EIATTR_SW_WAR
	.align		4
.L_53:
        /*0074*/ 	.byte	0x04, 0x36
        /*0076*/ 	.short	(.L_55 - .L_54)
.L_54:
        /*0078*/ 	.word	0x00000008
.L_55:


//--------------------- .nv.info._Z23attention_scores_kernelPKfS0_Pfiiiff --------------------------
	.section	.nv.info._Z23attention_scores_kernelPKfS0_Pfiiiff,"",@"SHT_CUDA_INFO"
	.sectionflags	@""
	.align	4


	//----- nvinfo : EIATTR_CUDA_API_VERSION
	.align		4
        /*0000*/ 	.byte	0x04, 0x37
        /*0002*/ 	.short	(.L_57 - .L_56)
.L_56:
        /*0004*/ 	.word	0x00000082


	//----- nvinfo : EIATTR_KPARAM_INFO
	.align		4
.L_57:
        /*0008*/ 	.byte	0x04, 0x17
        /*000a*/ 	.short	(.L_59 - .L_58)
.L_58:
        /*000c*/ 	.word	0x00000000
        /*0010*/ 	.short	0x0007
        /*0012*/ 	.short	0x0028
        /*0014*/ 	.byte	0x00, 0xf0, 0x11, 0x00


	//----- nvinfo : EIATTR_KPARAM_INFO
	.align		4
.L_59:
        /*0018*/ 	.byte	0x04, 0x17
        /*001a*/ 	.short	(.L_61 - .L_60)
.L_60:
        /*001c*/ 	.word	0x00000000
        /*0020*/ 	.short	0x0006
        /*0022*/ 	.short	0x0024
        /*0024*/ 	.byte	0x00, 0xf0, 0x11, 0x00


	//----- nvinfo : EIATTR_KPARAM_INFO
	.align		4
.L_61:
        /*0028*/ 	.byte	0x04, 0x17
        /*002a*/ 	.short	(.L_63 - .L_62)
.L_62:
        /*002c*/ 	.word	0x00000000
        /*0030*/ 	.short	0x0005
        /*0032*/ 	.short	0x0020
        /*0034*/ 	.byte	0x00, 0xf0, 0x11, 0x00


	//----- nvinfo : EIATTR_KPARAM_INFO
	.align		4
.L_63:
        /*0038*/ 	.byte	0x04, 0x17
        /*003a*/ 	.short	(.L_65 - .L_64)
.L_64:
        /*003c*/ 	.word	0x00000000
        /*0040*/ 	.short	0x0004
        /*0042*/ 	.short	0x001c
        /*0044*/ 	.byte	0x00, 0xf0, 0x11, 0x00


	//----- nvinfo : EIATTR_KPARAM_INFO
	.align		4
.L_65:
        /*0048*/ 	.byte	0x04, 0x17
        /*004a*/ 	.short	(.L_67 - .L_66)
.L_66:
        /*004c*/ 	.word	0x00000000
        /*0050*/ 	.short	0x0003
        /*0052*/ 	.short	0x0018
        /*0054*/ 	.byte	0x00, 0xf0, 0x11, 0x00


	//----- nvinfo : EIATTR_KPARAM_INFO
	.align		4
.L_67:
        /*0058*/ 	.byte	0x04, 0x17
        /*005a*/ 	.short	(.L_69 - .L_68)
.L_68:
        /*005c*/ 	.word	0x00000000
        /*0060*/ 	.short	0x0002
        /*0062*/ 	.short	0x0010
        /*0064*/ 	.byte	0x00, 0xf5, 0x21, 0x00


	//----- nvinfo : EIATTR_KPARAM_INFO
	.align		4
.L_69:
        /*0068*/ 	.byte	0x04, 0x17
        /*006a*/ 	.short	(.L_71 - .L_70)
.L_70:
        /*006c*/ 	.word	0x00000000
        /*0070*/ 	.short	0x0001
        /*0072*/ 	.short	0x0008
        /*0074*/ 	.byte	0x00, 0xf5, 0x21, 0x00


	//----- nvinfo : EIATTR_KPARAM_INFO
	.align		4
.L_71:
        /*0078*/ 	.byte	0x04, 0x17
        /*007a*/ 	.short	(.L_73 - .L_72)
.L_72:
        /*007c*/ 	.word	0x00000000
        /*0080*/ 	.short	0x0000
        /*0082*/ 	.short	0x0000
        /*0084*/ 	.byte	0x00, 0xf5, 0x21, 0x00


	//----- nvinfo : EIATTR_SPARSE_MMA_MASK
	.align		4
.L_73:
        /*0088*/ 	.byte	0x03, 0x50
        /*008a*/ 	.short	0x0000


	//----- nvinfo : EIATTR_MAXREG_COUNT
	.align		4
        /*008c*/ 	.byte	0x03, 0x1b
        /*008e*/ 	.short	0x00ff


	//----- nvinfo : EIATTR_MERCURY_ISA_VERSION
	.align		4
        /*0090*/ 	.byte	0x03, 0x5f
        /*0092*/ 	.short	0x0101


	//----- nvinfo : EIATTR_VRC_CTA_INIT_COUNT
	.align		4
        /*0094*/ 	.byte	0x02, 0x4a
	.zero		1
	.zero		1


	//----- nvinfo : EIATTR_EXIT_INSTR_OFFSETS
	.align		4
        /*0098*/ 	.byte	0x04, 0x1c
        /*009a*/ 	.short	(.L_75 - .L_74)


	//   ....[0]....
.L_74:
        /*009c*/ 	.word	0x000000c0


	//   ....[1]....
        /*00a0*/ 	.word	0x00000c30


	//----- nvinfo : EIATTR_CBANK_PARAM_SIZE
	.align		4
.L_75:
        /*00a4*/ 	.byte	0x03, 0x19
        /*00a6*/ 	.short	0x002c


	//----- nvinfo : EIATTR_PARAM_CBANK
	.align		4
        /*00a8*/ 	.byte	0x04, 0x0a
        /*00aa*/ 	.short	(.L_77 - .L_76)
	.align		4
.L_76:
        /*00ac*/ 	.word	index@(.nv.constant0._Z23attention_scores_kernelPKfS0_Pfiiiff)
        /*00b0*/ 	.short	0x0380
        /*00b2*/ 	.short	0x002c


	//----- nvinfo : EIATTR_SW_WAR
	.align		4
.L_77:
        /*00b4*/ 	.byte	0x04, 0x36
        /*00b6*/ 	.short	(.L_79 - .L_78)
.L_78:
        /*00b8*/ 	.word	0x00000008
.L_79:


//--------------------- .nv.callgraph             --------------------------
	.section	.nv.callgraph,"",@"SHT_CUDA_CALLGRAPH"
	.align	4
	.sectionentsize	8
	.align		4
        /*0000*/ 	.word	0x00000000
	.align		4
        /*0004*/ 	.word	0xffffffff
	.align		4
        /*0008*/ 	.word	0x00000000
	.align		4
        /*000c*/ 	.word	0xfffffffe
	.align		4
        /*0010*/ 	.word	0x00000000
	.align		4
        /*0014*/ 	.word	0xfffffffd
	.align		4
        /*0018*/ 	.word	0x00000000
	.align		4
        /*001c*/ 	.word	0xfffffffc


//--------------------- .text._Z13output_kernelPKfS0_Pfiii --------------------------
	.section	.text._Z13output_kernelPKfS0_Pfiii,"ax",@progbits
	.align	128
        .global         _Z13output_kernelPKfS0_Pfiii
        .type           _Z13output_kernelPKfS0_Pfiii,@function
        .size           _Z13output_kernelPKfS0_Pfiii,(.L_x_57 - _Z13output_kernelPKfS0_Pfiii)
        .other          _Z13output_kernelPKfS0_Pfiii,@"STO_CUDA_ENTRY STV_DEFAULT"
_Z13output_kernelPKfS0_Pfiii:
.text._Z13output_kernelPKfS0_Pfiii:
[----:B------:R-:W-:Y:S01]  /*0000*/  LDC R1, c[0x0][0x37c] ;  /* 0x0000df00ff017b82 */ /* 0x000fe20000000800 */
[----:B------:R-:W0:Y:S07]  /*0010*/  S2R R5, SR_TID.X ;  /* 0x0000000000057919 */ /* 0x000e2e0000002100 */
[----:B------:R-:W1:Y:S01]  /*0020*/  LDC R16, c[0x0][0x364] ;  /* 0x0000d900ff107b82 */ /* 0x000e620000000800 */
[----:B------:R-:W2:Y:S01]  /*0030*/  LDCU UR6, c[0x0][0x398] ;  /* 0x00007300ff0677ac */ /* 0x000ea20008000800 */
[----:B------:R-:W1:Y:S06]  /*0040*/  S2R R3, SR_TID.Y ;  /* 0x0000000000037919 */ /* 0x000e6c0000002200 */
[----:B------:R-:W0:Y:S08]  /*0050*/  S2UR UR5, SR_CTAID.X ;  /* 0x00000000000579c3 */ /* 0x000e300000002500 */
[----:B------:R-:W0:Y:S08]  /*0060*/  LDC R0, c[0x0][0x360] ;  /* 0x0000d800ff007b82 */ /* 0x000e300000000800 */
[----:B------:R-:W1:Y:S08]  /*0070*/  S2UR UR4, SR_CTAID.Y ;  /* 0x00000000000479c3 */ /* 0x000e700000002600 */
[----:B------:R-:W3:Y:S01]  /*0080*/  LDC R17, c[0x0][0x3a0] ;  /* 0x0000e800ff117b82 */ /* 0x000ee20000000800 */
[----:B0-----:R-:W-:-:S02]  /*0090*/  IMAD R0, R0, UR5, R5 ;  /* 0x0000000500007c24 */ /* 0x001fc4000f8e0205 */
[----:B-1----:R-:W-:-:S03]  /*00a0*/  IMAD R16, R16, UR4, R3 ;  /* 0x0000000410107c24 */ /* 0x002fc6000f8e0203 */
[----:B---3--:R-:W-:-:S04]  /*00b0*/  ISETP.GE.AND P0, PT, R0, R17, PT ;  /* 0x000000110000720c */ /* 0x008fc80003f06270 */
[----:B--2---:R-:W-:-:S13]  /*00c0*/  ISETP.GE.OR P0, PT, R16, UR6, P0 ;  /* 0x0000000610007c0c */ /* 0x004fda0008706670 */
[----:B------:R-:W-:Y:S05]  /*00d0*/  @P0 EXIT ;  /* 0x000000000000094d */ /* 0x000fea0003800000 */
[----:B------:R-:W0:Y:S01]  /*00e0*/  LDC R19, c[0x0][0x39c] ;  /* 0x0000e700ff137b82 */ /* 0x000e220000000800 */
[----:B------:R-:W1:Y:S01]  /*00f0*/  LDCU.64 UR4, c[0x0][0x358] ;  /* 0x00006b00ff0477ac */ /* 0x000e620008000a00 */
[----:B------:R-:W-:Y:S01]  /*0100*/  HFMA2 R24, -RZ, RZ, 0, 0 ;  /* 0x00000000ff187431 */ /* 0x000fe200000001ff */
[----:B0-----:R-:W-:-:S13]  /*0110*/  ISETP.GE.AND P0, PT, R19, 0x1, PT ;  /* 0x000000011300780c */ /* 0x001fda0003f06270 */
[----:B-1----:R-:W-:Y:S05]  /*0120*/  @!P0 BRA `(.L_x_0) ;  /* 0x0000000400e08947 */ /* 0x002fea0003800000 */
[C---:B------:R-:W-:Y:S01]  /*0130*/  ISETP.GE.U32.AND P1, PT, R19.reuse, 0x8, PT ;  /* 0x000000081300780c */ /* 0x040fe20003f26070 */
[----:B------:R-:W-:Y:S01]  /*0140*/  IMAD R20, R16, R19, RZ ;  /* 0x0000001310147224 */ /* 0x000fe200078e02ff */
[----:B------:R-:W-:Y:S02]  /*0150*/  LOP3.LUT R27, R19, 0x7, RZ, 0xc0, !PT ;  /* 0x00000007131b7812 */ /* 0x000fe400078ec0ff */
[----:B------:R-:W-:Y:S02]  /*0160*/  MOV R24, RZ ;  /* 0x000000ff00187202 */ /* 0x000fe40000000f00 */
[----:B------:R-:W-:Y:S02]  /*0170*/  ISETP.NE.AND P0, PT, R27, RZ, PT ;  /* 0x000000ff1b00720c */ /* 0x000fe40003f05270 */
[----:B------:R-:W-:-:S05]  /*0180*/  MOV R21, RZ ;  /* 0x000000ff00157202 */ /* 0x000fca0000000f00 */
[----:B------:R-:W-:Y:S06]  /*0190*/  @!P1 BRA `(.L_x_1) ;  /* 0x0000000000c49947 */ /* 0x000fec0003800000 */
[----:B------:R-:W0:Y:S01]  /*01a0*/  LDC.64 R2, c[0x0][0x380] ;  /* 0x0000e000ff027b82 */ /* 0x000e220000000a00 */
[----:B------:R-:W-:Y:S02]  /*01b0*/  LOP3.LUT R21, R19, 0x7ffffff8, RZ, 0xc0, !PT ;  /* 0x7ffffff813157812 */ /* 0x000fe400078ec0ff */
[----:B------:R-:W-:Y:S02]  /*01c0*/  MOV R24, RZ ;  /* 0x000000ff00187202 */ /* 0x000fe40000000f00 */
[----:B------:R-:W-:Y:S02]  /*01d0*/  MOV R18, R0 ;  /* 0x0000000000127202 */ /* 0x000fe40000000f00 */
[----:B------:R-:W-:Y:S01]  /*01e0*/  IADD3 R22, PT, PT, -R21, RZ, RZ ;  /* 0x000000ff15167210 */ /* 0x000fe20007ffe1ff */
[----:B0-----:R-:W-:-:S03]  /*01f0*/  IMAD.WIDE.U32 R2, R20, 0x4, R2 ;  /* 0x0000000414027825 */ /* 0x001fc600078e0002 */
[----:B------:R-:W-:-:S04]  /*0200*/  IADD3 R4, P1, PT, R2, 0x10, RZ ;  /* 0x0000001002047810 */ /* 0x000fc80007f3e0ff */
[----:B------:R-:W-:-:S09]  /*0210*/  IADD3.X R5, PT, PT, RZ, R3, RZ, P1, !PT ;  /* 0x00000003ff057210 */ /* 0x000fd20000ffe4ff */
.L_x_2:
[----:B------:R-:W0:Y:S01]  /*0220*/  LDC.64 R14, c[0x0][0x388] ;  /* 0x0000e200ff0e7b82 */ /* 0x000e220000000a00 */
[----:B------:R-:W-:Y:S02]  /*0230*/  MOV R2, R4 ;  /* 0x0000000400027202 */ /* 0x000fe40000000f00 */
[----:B------:R-:W-:-:S05]  /*0240*/  MOV R3, R5 ;  /* 0x0000000500037202 */ /* 0x000fca0000000f00 */
[----:B------:R-:W2:Y:S04]  /*0250*/  LDG.E R25, desc[UR4][R2.64+-0x10] ;  /* 0xfffff00402197981 */ /* 0x000ea8000c1e1900 */
[----:B------:R-:W3:Y:S04]  /*0260*/  LDG.E R23, desc[UR4][R2.64+-0xc] ;  /* 0xfffff40402177981 */ /* 0x000ee8000c1e1900 */
[----:B------:R-:W4:Y:S04]  /*0270*/  LDG.E R29, desc[UR4][R2.64+-0x8] ;  /* 0xfffff804021d7981 */ /* 0x000f28000c1e1900 */
[----:B------:R-:W5:Y:S01]  /*0280*/  LDG.E R28, desc[UR4][R2.64+-0x4] ;  /* 0xfffffc04021c7981 */ /* 0x000f62000c1e1900 */
[----:B0-----:R-:W-:-:S05]  /*0290*/  IMAD.WIDE R14, R18, 0x4, R14 ;  /* 0x00000004120e7825 */ /* 0x001fca00078e020e */
[----:B------:R0:W2:Y:S01]  /*02a0*/  LDG.E R26, desc[UR4][R14.64] ;  /* 0x000000040e1a7981 */ /* 0x0000a2000c1e1900 */
[----:B------:R-:W-:-:S04]  /*02b0*/  IMAD.WIDE R12, R17, 0x4, R14 ;  /* 0x00000004110c7825 */ /* 0x000fc800078e020e */
[C---:B------:R-:W-:Y:S02]  /*02c0*/  IMAD.WIDE R4, R17.reuse, 0x4, R12 ;  /* 0x0000000411047825 */ /* 0x040fe400078e020c */
[----:B------:R-:W3:Y:S02]  /*02d0*/  LDG.E R12, desc[UR4][R12.64] ;  /* 0x000000040c0c7981 */ /* 0x000ee4000c1e1900 */
[C---:B------:R-:W-:Y:S02]  /*02e0*/  IMAD.WIDE R8, R17.reuse, 0x4, R4 ;  /* 0x0000000411087825 */ /* 0x040fe400078e0204 */
[----:B------:R-:W4:Y:S02]  /*02f0*/  LDG.E R4, desc[UR4][R4.64] ;  /* 0x0000000404047981 */ /* 0x000f24000c1e1900 */
[C---:B------:R-:W-:Y:S02]  /*0300*/  IMAD.WIDE R6, R17.reuse, 0x4, R8 ;  /* 0x0000000411067825 */ /* 0x040fe400078e0208 */
[----:B------:R-:W5:Y:S02]  /*0310*/  LDG.E R8, desc[UR4][R8.64] ;  /* 0x0000000408087981 */ /* 0x000f64000c1e1900 */
[----:B------:R-:W-:-:S02]  /*0320*/  IMAD.WIDE R10, R17, 0x4, R6 ;  /* 0x00000004110a7825 */ /* 0x000fc400078e0206 */
[----:B------:R-:W5:Y:S04]  /*0330*/  LDG.E R5, desc[UR4][R2.64] ;  /* 0x0000000402057981 */ /* 0x000f68000c1e1900 */
[----:B------:R-:W5:Y:S01]  /*0340*/  LDG.E R6, desc[UR4][R6.64] ;  /* 0x0000000406067981 */ /* 0x000f62000c1e1900 */
[----:B0-----:R-:W-:-:S03]  /*0350*/  IMAD.WIDE R14, R17, 0x4, R10 ;  /* 0x00000004110e7825 */ /* 0x001fc600078e020a */
[----:B------:R-:W5:Y:S04]  /*0360*/  LDG.E R10, desc[UR4][R10.64] ;  /* 0x000000040a0a7981 */ /* 0x000f68000c1e1900 */
[----:B------:R-:W5:Y:S04]  /*0370*/  LDG.E R13, desc[UR4][R14.64] ;  /* 0x000000040e0d7981 */ /* 0x000f68000c1e1900 */
[----:B------:R-:W5:Y:S04]  /*0380*/  LDG.E R7, desc[UR4][R2.64+0x4] ;  /* 0x0000040402077981 */ /* 0x000f68000c1e1900 */
[----:B------:R-:W5:Y:S01]  /*0390*/  LDG.E R9, desc[UR4][R2.64+0xc] ;  /* 0x00000c0402097981 */ /* 0x000f62000c1e1900 */
[----:B--2---:R-:W-:Y:S01]  /*03a0*/  FFMA R26, R25, R26, R24 ;  /* 0x0000001a191a7223 */ /* 0x004fe20000000018 */
[----:B------:R-:W-:-:S02]  /*03b0*/  IMAD.WIDE R24, R17, 0x4, R14 ;  /* 0x0000000411187825 */ /* 0x000fc400078e020e */
[----:B------:R-:W2:Y:S04]  /*03c0*/  LDG.E R14, desc[UR4][R2.64+0x8] ;  /* 0x00000804020e7981 */ /* 0x000ea8000c1e1900 */
[----:B------:R-:W2:Y:S01]  /*03d0*/  LDG.E R24, desc[UR4][R24.64] ;  /* 0x0000000418187981 */ /* 0x000ea2000c1e1900 */
[----:B---3--:R-:W-:Y:S01]  /*03e0*/  FFMA R12, R23, R12, R26 ;  /* 0x0000000c170c7223 */ /* 0x008fe2000000001a */
[----:B------:R-:W-:-:S03]  /*03f0*/  IADD3 R22, PT, PT, R22, 0x8, RZ ;  /* 0x0000000816167810 */ /* 0x000fc60007ffe0ff */
[----:B----4-:R-:W-:Y:S01]  /*0400*/  FFMA R29, R29, R4, R12 ;  /* 0x000000041d1d7223 */ /* 0x010fe2000000000c */
[----:B------:R-:W-:-:S03]  /*0410*/  ISETP.NE.AND P1, PT, R22, RZ, PT ;  /* 0x000000ff1600720c */ /* 0x000fc60003f25270 */
[----:B-----5:R-:W-:Y:S01]  /*0420*/  FFMA R8, R28, R8, R29 ;  /* 0x000000081c087223 */ /* 0x020fe2000000001d */
[----:B------:R-:W-:-:S03]  /*0430*/  IADD3 R4, P2, PT, R2, 0x20, RZ ;  /* 0x0000002002047810 */ /* 0x000fc60007f5e0ff */
[----:B------:R-:W-:Y:S01]  /*0440*/  FFMA R6, R5, R6, R8 ;  /* 0x0000000605067223 */ /* 0x000fe20000000008 */
[----:B------:R-:W-:Y:S02]  /*0450*/  IADD3.X R5, PT, PT, RZ, R3, RZ, P2, !PT ;  /* 0x00000003ff057210 */ /* 0x000fe400017fe4ff */
[----:B------:R-:W-:Y:S01]  /*0460*/  LEA R18, R17, R18, 0x3 ;  /* 0x0000001211127211 */ /* 0x000fe200078e18ff */
[----:B------:R-:W-:-:S04]  /*0470*/  FFMA R7, R7, R10, R6 ;  /* 0x0000000a07077223 */ /* 0x000fc80000000006 */
[----:B--2---:R-:W-:-:S04]  /*0480*/  FFMA R14, R14, R13, R7 ;  /* 0x0000000d0e0e7223 */ /* 0x004fc80000000007 */
[----:B------:R-:W-:Y:S01]  /*0490*/  FFMA R24, R9, R24, R14 ;  /* 0x0000001809187223 */ /* 0x000fe2000000000e */
[----:B------:R-:W-:Y:S06]  /*04a0*/  @P1 BRA `(.L_x_2) ;  /* 0xfffffffc005c1947 */ /* 0x000fec000383ffff */
.L_x_1:
[----:B------:R-:W-:Y:S05]  /*04b0*/  @!P0 BRA `(.L_x_0) ;  /* 0x0000000000fc8947 */ /* 0x000fea0003800000 */
[----:B------:R-:W-:Y:S02]  /*04c0*/  ISETP.GE.U32.AND P1, PT, R27, 0x4, PT ;  /* 0x000000041b00780c */ /* 0x000fe40003f26070 */
[----:B------:R-:W-:-:S04]  /*04d0*/  LOP3.LUT R14, R19, 0x3, RZ, 0xc0, !PT ;  /* 0x00000003130e7812 */ /* 0x000fc800078ec0ff */
[----:B------:R-:W-:-:S07]  /*04e0*/  ISETP.NE.AND P0, PT, R14, RZ, PT ;  /* 0x000000ff0e00720c */ /* 0x000fce0003f05270 */
[----:B------:R-:W-:Y:S06]  /*04f0*/  @!P1 BRA `(.L_x_3) ;  /* 0x00000000006c9947 */ /* 0x000fec0003800000 */
[----:B------:R-:W0:Y:S01]  /*0500*/  LDC.64 R4, c[0x0][0x388] ;  /* 0x0000e200ff047b82 */ /* 0x000e220000000a00 */
[----:B------:R-:W1:Y:S01]  /*0510*/  LDCU.64 UR6, c[0x0][0x380] ;  /* 0x00007000ff0677ac */ /* 0x000e620008000a00 */
[----:B------:R-:W-:Y:S01]  /*0520*/  IMAD R7, R21, R17, R0 ;  /* 0x0000001115077224 */ /* 0x000fe200078e0200 */
[CC--:B------:R-:W-:Y:S02]  /*0530*/  IADD3 R3, PT, PT, R20.reuse, R21.reuse, RZ ;  /* 0x0000001514037210 */ /* 0x0c0fe40007ffe0ff */
[----:B------:R-:W-:-:S03]  /*0540*/  IADD3 R8, P1, PT, R20, R21, RZ ;  /* 0x0000001514087210 */ /* 0x000fc60007f3e0ff */
[----:B------:R-:W2:Y:S01]  /*0550*/  LDC.64 R12, c[0x0][0x380] ;  /* 0x0000e000ff0c7b82 */ /* 0x000ea20000000a00 */
[----:B0-----:R-:W-:-:S04]  /*0560*/  IMAD.WIDE R4, R7, 0x4, R4 ;  /* 0x0000000407047825 */ /* 0x001fc800078e0204 */
[----:B------:R-:W-:Y:S02]  /*0570*/  IMAD.WIDE R6, R17, 0x4, R4 ;  /* 0x0000000411067825 */ /* 0x000fe400078e0204 */
[----:B------:R-:W3:Y:S02]  /*0580*/  LDG.E R4, desc[UR4][R4.64] ;  /* 0x0000000404047981 */ /* 0x000ee4000c1e1900 */
[----:B--2---:R-:W-:Y:S01]  /*0590*/  IMAD.WIDE.U32 R12, R3, 0x4, R12 ;  /* 0x00000004030c7825 */ /* 0x004fe200078e000c */
[----:B------:R-:W-:Y:S02]  /*05a0*/  IADD3.X R3, PT, PT, RZ, RZ, RZ, P1, !PT ;  /* 0x000000ffff037210 */ /* 0x000fe40000ffe4ff */
[----:B-1----:R-:W-:-:S03]  /*05b0*/  LEA R2, P1, R8, UR6, 0x2 ;  /* 0x0000000608027c11 */ /* 0x002fc6000f8210ff */
[----:B------:R-:W3:Y:S01]  /*05c0*/  LDG.E R13, desc[UR4][R12.64] ;  /* 0x000000040c0d7981 */ /* 0x000ee2000c1e1900 */
[----:B------:R-:W-:Y:S01]  /*05d0*/  LEA.HI.X R3, R8, UR7, R3, 0x2, P1 ;  /* 0x0000000708037c11 */ /* 0x000fe200088f1403 */
[C---:B------:R-:W-:Y:S02]  /*05e0*/  IMAD.WIDE R8, R17.reuse, 0x4, R6 ;  /* 0x0000000411087825 */ /* 0x040fe400078e0206 */
[----:B------:R-:W2:Y:S04]  /*05f0*/  LDG.E R6, desc[UR4][R6.64] ;  /* 0x0000000406067981 */ /* 0x000ea8000c1e1900 */
[----:B------:R-:W2:Y:S01]  /*0600*/  LDG.E R15, desc[UR4][R2.64+0x4] ;  /* 0x00000404020f7981 */ /* 0x000ea2000c1e1900 */
[----:B------:R-:W-:-:S03]  /*0610*/  IMAD.WIDE R10, R17, 0x4, R8 ;  /* 0x00000004110a7825 */ /* 0x000fc600078e0208 */
[----:B------:R-:W4:Y:S04]  /*0620*/  LDG.E R22, desc[UR4][R8.64] ;  /* 0x0000000408167981 */ /* 0x000f28000c1e1900 */
[----:B------:R-:W4:Y:S04]  /*0630*/  LDG.E R18, desc[UR4][R2.64+0x8] ;  /* 0x0000080402127981 */ /* 0x000f28000c1e1900 */
[----:B------:R-:W5:Y:S04]  /*0640*/  LDG.E R26, desc[UR4][R2.64+0xc] ;  /* 0x00000c04021a7981 */ /* 0x000f68000c1e1900 */
[----:B------:R-:W5:Y:S01]  /*0650*/  LDG.E R10, desc[UR4][R10.64] ;  /* 0x000000040a0a7981 */ /* 0x000f62000c1e1900 */
[----:B------:R-:W-:Y:S01]  /*0660*/  IADD3 R21, PT, PT, R21, 0x4, RZ ;  /* 0x0000000415157810 */ /* 0x000fe20007ffe0ff */
[----:B---3--:R-:W-:-:S04]  /*0670*/  FFMA R24, R13, R4, R24 ;  /* 0x000000040d187223 */ /* 0x008fc80000000018 */
[----:B--2---:R-:W-:-:S04]  /*0680*/  FFMA R15, R15, R6, R24 ;  /* 0x000000060f0f7223 */ /* 0x004fc80000000018 */
[----:B----4-:R-:W-:-:S04]  /*0690*/  FFMA R15, R18, R22, R15 ;  /* 0x00000016120f7223 */ /* 0x010fc8000000000f */
[----:B-----5:R-:W-:-:S07]  /*06a0*/  FFMA R24, R26, R10, R15 ;  /* 0x0000000a1a187223 */ /* 0x020fce000000000f */
.L_x_3:
[----:B------:R-:W-:Y:S05]  /*06b0*/  @!P0 BRA `(.L_x_0) ;  /* 0x00000000007c8947 */ /* 0x000fea0003800000 */
[----:B------:R-:W-:Y:S01]  /*06c0*/  ISETP.NE.AND P1, PT, R14, 0x1, PT ;  /* 0x000000010e00780c */ /* 0x000fe20003f25270 */
[----:B------:R-:W0:Y:S01]  /*06d0*/  LDC.64 R10, c[0x0][0x380] ;  /* 0x0000e000ff0a7b82 */ /* 0x000e220000000a00 */
[----:B------:R-:W-:-:S04]  /*06e0*/  LOP3.LUT R19, R19, 0x1, RZ, 0xc0, !PT ;  /* 0x0000000113137812 */ /* 0x000fc800078ec0ff */
[----:B------:R-:W-:-:S03]  /*06f0*/  ISETP.NE.U32.AND P0, PT, R19, 0x1, PT ;  /* 0x000000011300780c */ /* 0x000fc60003f05070 */
[----:B------:R-:W1:Y:S04]  /*0700*/  LDC.64 R8, c[0x0][0x388] ;  /* 0x0000e200ff087b82 */ /* 0x000e680000000a00 */
[CC--:B------:R-:W-:Y:S02]  /*0710*/  @P1 IADD3 R13, PT, PT, R20.reuse, R21.reuse, RZ ;  /* 0x00000015140d1210 */ /* 0x0c0fe40007ffe0ff */
[----:B------:R-:W-:Y:S02]  /*0720*/  @P1 IADD3 R12, P2, PT, R20, R21, RZ ;  /* 0x00000015140c1210 */ /* 0x000fe40007f5e0ff */
[----:B------:R-:W2:Y:S02]  /*0730*/  @P1 LDC.64 R2, c[0x0][0x380] ;  /* 0x0000e000ff021b82 */ /* 0x000ea40000000a00 */
[----:B------:R-:W-:-:S06]  /*0740*/  @P1 IADD3.X R14, PT, PT, RZ, RZ, RZ, P2, !PT ;  /* 0x000000ffff0e1210 */ /* 0x000fcc00017fe4ff */
[----:B------:R-:W3:Y:S01]  /*0750*/  LDC.64 R4, c[0x0][0x380] ;  /* 0x0000e000ff047b82 */ /* 0x000ee20000000a00 */
[----:B0-----:R-:W-:-:S04]  /*0760*/  @P1 IMAD.WIDE.U32 R10, R13, 0x4, R10 ;  /* 0x000000040d0a1825 */ /* 0x001fc800078e000a */
[C---:B------:R-:W-:Y:S01]  /*0770*/  @P1 IMAD R13, R21.reuse, R17, R0 ;  /* 0x00000011150d1224 */ /* 0x040fe200078e0200 */
[----:B------:R-:W-:Y:S01]  /*0780*/  @P1 IADD3 R21, PT, PT, R21, 0x2, RZ ;  /* 0x0000000215151810 */ /* 0x000fe20007ffe0ff */
[----:B------:R-:W4:Y:S01]  /*0790*/  @P1 LDG.E R11, desc[UR4][R10.64] ;  /* 0x000000040a0b1981 */ /* 0x000f22000c1e1900 */
[----:B------:R-:W0:Y:S01]  /*07a0*/  LDC.64 R6, c[0x0][0x388] ;  /* 0x0000e200ff067b82 */ /* 0x000e220000000a00 */
[----:B-1----:R-:W-:Y:S01]  /*07b0*/  @P1 IMAD.WIDE R8, R13, 0x4, R8 ;  /* 0x000000040d081825 */ /* 0x002fe200078e0208 */
[----:B------:R-:W-:Y:S02]  /*07c0*/  @!P0 IADD3 R15, PT, PT, R20, R21, RZ ;  /* 0x00000015140f8210 */ /* 0x000fe40007ffe0ff */
[----:B--2---:R-:W-:Y:S01]  /*07d0*/  @P1 LEA R2, P2, R12, R2, 0x2 ;  /* 0x000000020c021211 */ /* 0x004fe200078410ff */
[----:B------:R-:W-:-:S03]  /*07e0*/  @!P0 IMAD R21, R21, R17, R0 ;  /* 0x0000001115158224 */ /* 0x000fc600078e0200 */
[----:B------:R-:W-:Y:S01]  /*07f0*/  @P1 LEA.HI.X R3, R12, R3, R14, 0x2, P2 ;  /* 0x000000030c031211 */ /* 0x000fe200010f140e */
[----:B------:R-:W-:Y:S01]  /*0800*/  @P1 IMAD.WIDE R12, R17, 0x4, R8 ;  /* 0x00000004110c1825 */ /* 0x000fe200078e0208 */
[----:B------:R-:W4:Y:S03]  /*0810*/  @P1 LDG.E R14, desc[UR4][R8.64] ;  /* 0x00000004080e1981 */ /* 0x000f26000c1e1900 */
[----:B---3--:R-:W-:Y:S01]  /*0820*/  @!P0 IMAD.WIDE.U32 R4, R15, 0x4, R4 ;  /* 0x000000040f048825 */ /* 0x008fe200078e0004 */
[----:B------:R-:W2:Y:S04]  /*0830*/  @P1 LDG.E R2, desc[UR4][R2.64+0x4] ;  /* 0x0000040402021981 */ /* 0x000ea8000c1e1900 */
[----:B------:R-:W2:Y:S01]  /*0840*/  @P1 LDG.E R12, desc[UR4][R12.64] ;  /* 0x000000040c0c1981 */ /* 0x000ea2000c1e1900 */
[----:B0-----:R-:W-:-:S03]  /*0850*/  @!P0 IMAD.WIDE R6, R21, 0x4, R6 ;  /* 0x0000000415068825 */ /* 0x001fc600078e0206 */
[----:B------:R-:W3:Y:S04]  /*0860*/  @!P0 LDG.E R5, desc[UR4][R4.64] ;  /* 0x0000000404058981 */ /* 0x000ee8000c1e1900 */
[----:B------:R-:W3:Y:S01]  /*0870*/  @!P0 LDG.E R6, desc[UR4][R6.64] ;  /* 0x0000000406068981 */ /* 0x000ee2000c1e1900 */
[----:B----4-:R-:W-:-:S04]  /*0880*/  @P1 FFMA R11, R11, R14, R24 ;  /* 0x0000000e0b0b1223 */ /* 0x010fc80000000018 */
[----:B--2---:R-:W-:-:S04]  /*0890*/  @P1 FFMA R24, R2, R12, R11 ;  /* 0x0000000c02181223 */ /* 0x004fc8000000000b */
[----:B---3--:R-:W-:-:S07]  /*08a0*/  @!P0 FFMA R24, R5, R6, R24 ;  /* 0x0000000605188223 */ /* 0x008fce0000000018 */
.L_x_0:
[----:B------:R-:W0:Y:S01]  /*08b0*/  LDC.64 R2, c[0x0][0x390] ;  /* 0x0000e400ff027b82 */ /* 0x000e220000000a00 */
[----:B------:R-:W-:-:S04]  /*08c0*/  IMAD R17, R16, R17, R0 ;  /* 0x0000001110117224 */ /* 0x000fc800078e0200 */
[----:B0-----:R-:W-:-:S05]  /*08d0*/  IMAD.WIDE R2, R17, 0x4, R2 ;  /* 0x0000000411027825 */ /* 0x001fca00078e0202 */
[----:B------:R-:W-:Y:S01]  /*08e0*/  STG.E desc[UR4][R2.64], R24 ;  /* 0x0000001802007986 */ /* 0x000fe2000c101904 */
[----:B------:R-:W-:Y:S05]  /*08f0*/  EXIT ;  /* 0x000000000000794d */ /* 0x000fea0003800000 */
.L_x_4:
[----:B------:R-:W-:-:S00]  /*0900*/  BRA `(.L_x_4) ;  /* 0xfffffffc00fc7947 */ /* 0x000fc0000383ffff */
[----:B------:R-:W-:-:S00]  /*0910*/  NOP ;  /* 0x0000000000007918 */ /* 0x000fc00000000000 */
        /* <DEDUP_REMOVED lines=14> */
.L_x_57:


//--------------------- .text._Z14softmax_kernelPfii --------------------------
	.section	.text._Z14softmax_kernelPfii,"ax",@progbits
	.align	128
        .global         _Z14softmax_kernelPfii
        .type           _Z14softmax_kernelPfii,@function
        .size           _Z14softmax_kernelPfii,(.L_x_56 - _Z14softmax_kernelPfii)
        .other          _Z14softmax_kernelPfii,@"STO_CUDA_ENTRY STV_DEFAULT"
_Z14softmax_kernelPfii:
.text._Z14softmax_kernelPfii:
[----:B------:R-:W-:Y:S01]  /*0000*/  LDC R1, c[0x0][0x37c] ;  /* 0x0000df00ff017b82 */ /* 0x000fe20000000800 */
[----:B------:R-:W0:Y:S07]  /*0010*/  S2R R4, SR_TID.X ;  /* 0x0000000000047919 */ /* 0x000e2e0000002100 */
[----:B------:R-:W0:Y:S01]  /*0020*/  LDC R3, c[0x0][0x38c] ;  /* 0x0000e300ff037b82 */ /* 0x000e220000000800 */
[----:B------:R-:W1:Y:S01]  /*0030*/  LDCU.64 UR6, c[0x0][0x358] ;  /* 0x00006b00ff0677ac */ /* 0x000e620008000a00 */
[----:B------:R-:W-:Y:S01]  /*0040*/  BSSY.RECONVERGENT B0, `(.L_x_5) ;  /* 0x0000050000007945 */ /* 0x000fe20003800200 */
[----:B------:R-:W-:-:S05]  /*0050*/  MOV R2, 0xff800000 ;  /* 0xff80000000027802 */ /* 0x000fca0000000f00 */
[----:B------:R-:W2:Y:S08]  /*0060*/  LDC R21, c[0x0][0x360] ;  /* 0x0000d800ff157b82 */ /* 0x000eb00000000800 */
[----:B------:R-:W3:Y:S01]  /*0070*/  S2UR UR8, SR_CTAID.X ;  /* 0x00000000000879c3 */ /* 0x000ee20000002500 */
[----:B0-----:R-:W-:-:S13]  /*0080*/  ISETP.GE.AND P0, PT, R4, R3, PT ;  /* 0x000000030400720c */ /* 0x001fda0003f06270 */
[----:B-123--:R-:W-:Y:S05]  /*0090*/  @P0 BRA `(.L_x_6) ;  /* 0x0000000400280947 */ /* 0x00efea0003800000 */
[----:B------:R-:W0:Y:S01]  /*00a0*/  I2F.U32.RP R8, R21 ;  /* 0x0000001500087306 */ /* 0x000e220000209000 */
[----:B------:R-:W-:Y:S01]  /*00b0*/  IMAD.IADD R0, R4, 0x1, R21 ;  /* 0x0000000104007824 */ /* 0x000fe200078e0215 */
[----:B------:R-:W-:Y:S01]  /*00c0*/  ISETP.NE.U32.AND P2, PT, R21, RZ, PT ;  /* 0x000000ff1500720c */ /* 0x000fe20003f45070 */
[----:B------:R-:W-:Y:S03]  /*00d0*/  BSSY.RECONVERGENT B1, `(.L_x_7) ;  /* 0x000002c000017945 */ /* 0x000fe60003800200 */
[CC--:B------:R-:W-:Y:S02]  /*00e0*/  ISETP.GE.U32.AND P0, PT, R0.reuse, R3.reuse, PT ;  /* 0x000000030000720c */ /* 0x0c0fe40003f06070 */
[----:B------:R-:W-:Y:S01]  /*00f0*/  VIMNMX.U32 R5, PT, PT, R0, R3, !PT ;  /* 0x0000000300057248 */ /* 0x000fe20007fe0000 */
[----:B0-----:R-:W0:Y:S02]  /*0100*/  MUFU.RCP R8, R8 ;  /* 0x0000000800087308 */ /* 0x001e240000001000 */
[----:B0-----:R-:W-:-:S06]  /*0110*/  VIADD R6, R8, 0xffffffe ;  /* 0x0ffffffe08067836 */ /* 0x001fcc0000000000 */
[----:B------:R0:W1:Y:S02]  /*0120*/  F2I.FTZ.U32.TRUNC.NTZ R7, R6 ;  /* 0x0000000600077305 */ /* 0x000064000021f000 */
[----:B0-----:R-:W-:Y:S01]  /*0130*/  HFMA2 R6, -RZ, RZ, 0, 0 ;  /* 0x00000000ff067431 */ /* 0x001fe200000001ff */
[----:B-1----:R-:W-:-:S05]  /*0140*/  IADD3 R2, PT, PT, RZ, -R7, RZ ;  /* 0x80000007ff027210 */ /* 0x002fca0007ffe0ff */
[----:B------:R-:W-:Y:S01]  /*0150*/  IMAD R9, R2, R21, RZ ;  /* 0x0000001502097224 */ /* 0x000fe200078e02ff */
[----:B------:R-:W-:-:S03]  /*0160*/  SEL R2, RZ, 0x1, P0 ;  /* 0x00000001ff027807 */ /* 0x000fc60000000000 */
[----:B------:R-:W-:Y:S01]  /*0170*/  IMAD.HI.U32 R7, R7, R9, R6 ;  /* 0x0000000907077227 */ /* 0x000fe200078e0006 */
[----:B------:R-:W-:-:S05]  /*0180*/  IADD3 R0, PT, PT, R5, -R0, -R2 ;  /* 0x8000000005007210 */ /* 0x000fca0007ffe802 */
[----:B------:R-:W-:-:S04]  /*0190*/  IMAD.HI.U32 R7, R7, R0, RZ ;  /* 0x0000000007077227 */ /* 0x000fc800078e00ff */
[----:B------:R-:W-:-:S04]  /*01a0*/  IMAD.MOV R5, RZ, RZ, -R7 ;  /* 0x000000ffff057224 */ /* 0x000fc800078e0a07 */
[----:B------:R-:W-:-:S05]  /*01b0*/  IMAD R0, R21, R5, R0 ;  /* 0x0000000515007224 */ /* 0x000fca00078e0200 */
[----:B------:R-:W-:-:S13]  /*01c0*/  ISETP.GE.U32.AND P0, PT, R0, R21, PT ;  /* 0x000000150000720c */ /* 0x000fda0003f06070 */
[----:B------:R-:W-:Y:S01]  /*01d0*/  @P0 IADD3 R0, PT, PT, R0, -R21, RZ ;  /* 0x8000001500000210 */ /* 0x000fe20007ffe0ff */
[----:B------:R-:W-:-:S03]  /*01e0*/  @P0 VIADD R7, R7, 0x1 ;  /* 0x0000000107070836 */ /* 0x000fc60000000000 */
[----:B------:R-:W-:-:S13]  /*01f0*/  ISETP.GE.U32.AND P1, PT, R0, R21, PT ;  /* 0x000000150000720c */ /* 0x000fda0003f26070 */
[----:B------:R-:W-:Y:S02]  /*0200*/  @P1 IADD3 R7, PT, PT, R7, 0x1, RZ ;  /* 0x0000000107071810 */ /* 0x000fe40007ffe0ff */
[----:B------:R-:W-:-:S05]  /*0210*/  @!P2 LOP3.LUT R7, RZ, R21, RZ, 0x33, !PT ;  /* 0x00000015ff07a212 */ /* 0x000fca00078e33ff */
[----:B------:R-:W-:Y:S01]  /*0220*/  IMAD.IADD R7, R2, 0x1, R7 ;  /* 0x0000000102077824 */ /* 0x000fe200078e0207 */
[----:B------:R-:W-:-:S04]  /*0230*/  MOV R2, 0xff800000 ;  /* 0xff80000000027802 */ /* 0x000fc80000000f00 */
[C---:B------:R-:W-:Y:S02]  /*0240*/  LOP3.LUT R0, R7.reuse, 0x3, RZ, 0xc0, !PT ;  /* 0x0000000307007812 */ /* 0x040fe400078ec0ff */
[----:B------:R-:W-:Y:S02]  /*0250*/  ISETP.GE.U32.AND P2, PT, R7, 0x3, PT ;  /* 0x000000030700780c */ /* 0x000fe40003f46070 */
[----:B------:R-:W-:Y:S01]  /*0260*/  ISETP.NE.AND P0, PT, R0, 0x3, PT ;  /* 0x000000030000780c */ /* 0x000fe20003f05270 */
[----:B------:R-:W-:-:S12]  /*0270*/  IMAD.MOV.U32 R0, RZ, RZ, R4 ;  /* 0x000000ffff007224 */ /* 0x000fd800078e0004 */
[----:B------:R-:W-:Y:S05]  /*0280*/  @!P0 BRA `(.L_x_8) ;  /* 0x0000000000408947 */ /* 0x000fea0003800000 */
[----:B------:R-:W0:Y:S01]  /*0290*/  LDC.64 R8, c[0x0][0x380] ;  /* 0x0000e000ff087b82 */ /* 0x000e220000000a00 */
[----:B------:R-:W-:Y:S01]  /*02a0*/  IADD3 R0, PT, PT, R7, 0x1, RZ ;  /* 0x0000000107007810 */ /* 0x000fe20007ffe0ff */
[----:B------:R-:W-:Y:S02]  /*02b0*/  IMAD R10, R3, UR8, R4 ;  /* 0x00000008030a7c24 */ /* 0x000fe4000f8e0204 */
[----:B------:R-:W-:Y:S01]  /*02c0*/  IMAD.MOV.U32 R2, RZ, RZ, -0x800000 ;  /* 0xff800000ff027424 */ /* 0x000fe200078e00ff */
[----:B------:R-:W-:Y:S02]  /*02d0*/  LOP3.LUT R5, R0, 0x3, RZ, 0xc0, !PT ;  /* 0x0000000300057812 */ /* 0x000fe400078ec0ff */
[----:B------:R-:W-:-:S03]  /*02e0*/  MOV R0, R4 ;  /* 0x0000000400007202 */ /* 0x000fc60000000f00 */
[----:B------:R-:W-:-:S07]  /*02f0*/  IMAD.MOV R5, RZ, RZ, -R5 ;  /* 0x000000ffff057224 */ /* 0x000fce00078e0a05 */
.L_x_9:
[----:B0-----:R-:W-:-:S06]  /*0300*/  IMAD.WIDE R6, R10, 0x4, R8 ;  /* 0x000000040a067825 */ /* 0x001fcc00078e0208 */
[----:B------:R-:W2:Y:S01]  /*0310*/  LDG.E R7, desc[UR6][R6.64] ;  /* 0x0000000606077981 */ /* 0x000ea2000c1e1900 */
[----:B------:R-:W-:Y:S01]  /*0320*/  IADD3 R5, PT, PT, R5, 0x1, RZ ;  /* 0x0000000105057810 */ /* 0x000fe20007ffe0ff */
[C---:B------:R-:W-:Y:S01]  /*0330*/  IMAD.IADD R0, R21.reuse, 0x1, R0 ;  /* 0x0000000115007824 */ /* 0x040fe200078e0200 */
[----:B------:R-:W-:Y:S02]  /*0340*/  IADD3 R10, PT, PT, R21, R10, RZ ;  /* 0x0000000a150a7210 */ /* 0x000fe40007ffe0ff */
[----:B------:R-:W-:Y:S02]  /*0350*/  ISETP.NE.AND P1, PT, R5, RZ, PT ;  /* 0x000000ff0500720c */ /* 0x000fe40003f25270 */
[----:B--2---:R-:W-:-:S04]  /*0360*/  FSETP.GT.AND P0, PT, R7, R2, PT ;  /* 0x000000020700720b */ /* 0x004fc80003f04000 */
[----:B------:R-:W-:-:S07]  /*0370*/  FSEL R2, R7, R2, P0 ;  /* 0x0000000207027208 */ /* 0x000fce0000000000 */
[----:B------:R-:W-:Y:S05]  /*0380*/  @P1 BRA `(.L_x_9) ;  /* 0xfffffffc00dc1947 */ /* 0x000fea000383ffff */
.L_x_8:
[----:B------:R-:W-:Y:S05]  /*0390*/  BSYNC.RECONVERGENT B1 ;  /* 0x0000000000017941 */ /* 0x000fea0003800200 */
.L_x_7:
[----:B------:R-:W-:Y:S05]  /*03a0*/  @!P2 BRA `(.L_x_6) ;  /* 0x000000000064a947 */ /* 0x000fea0003800000 */
[----:B------:R-:W0:Y:S01]  /*03b0*/  LDC.64 R6, c[0x0][0x380] ;  /* 0x0000e000ff067b82 */ /* 0x000e220000000a00 */
[----:B------:R-:W-:-:S07]  /*03c0*/  IMAD.SHL.U32 R5, R21, 0x4, RZ ;  /* 0x0000000415057824 */ /* 0x000fce00078e00ff */
.L_x_10:
[----:B------:R-:W-:-:S04]  /*03d0*/  IMAD R9, R3, UR8, R0 ;  /* 0x0000000803097c24 */ /* 0x000fc8000f8e0200 */
[----:B0-----:R-:W-:-:S03]  /*03e0*/  IMAD.WIDE R8, R9, 0x4, R6 ;  /* 0x0000000409087825 */ /* 0x001fc600078e0206 */
[C---:B------:R-:W-:Y:S02]  /*03f0*/  IADD3 R10, P0, PT, R5.reuse, R8, RZ ;  /* 0x00000008050a7210 */ /* 0x040fe40007f1e0ff */
[----:B------:R-:W2:Y:S02]  /*0400*/  LDG.E R17, desc[UR6][R8.64] ;  /* 0x0000000608117981 */ /* 0x000ea4000c1e1900 */
[----:B------:R-:W-:Y:S02]  /*0410*/  IADD3.X R11, PT, PT, RZ, R9, RZ, P0, !PT ;  /* 0x00000009ff0b7210 */ /* 0x000fe400007fe4ff */
[----:B------:R-:W-:-:S03]  /*0420*/  IADD3 R12, P0, PT, R5, R10, RZ ;  /* 0x0000000a050c7210 */ /* 0x000fc60007f1e0ff */
[----:B------:R-:W3:Y:S02]  /*0430*/  LDG.E R19, desc[UR6][R10.64] ;  /* 0x000000060a137981 */ /* 0x000ee4000c1e1900 */
[----:B------:R-:W-:Y:S01]  /*0440*/  IMAD.X R13, RZ, RZ, R11, P0 ;  /* 0x000000ffff0d7224 */ /* 0x000fe200000e060b */
[----:B------:R-:W-:-:S04]  /*0450*/  IADD3 R14, P0, PT, R5, R12, RZ ;  /* 0x0000000c050e7210 */ /* 0x000fc80007f1e0ff */
[----:B------:R-:W4:Y:S01]  /*0460*/  LDG.E R23, desc[UR6][R12.64] ;  /* 0x000000060c177981 */ /* 0x000f22000c1e1900 */
[----:B------:R-:W-:-:S06]  /*0470*/  IADD3.X R15, PT, PT, RZ, R13, RZ, P0, !PT ;  /* 0x0000000dff0f7210 */ /* 0x000fcc00007fe4ff */
[----:B------:R-:W5:Y:S01]  /*0480*/  LDG.E R15, desc[UR6][R14.64] ;  /* 0x000000060e0f7981 */ /* 0x000f62000c1e1900 */
[----:B------:R-:W-:-:S05]  /*0490*/  IMAD.IADD R0, R5, 0x1, R0 ;  /* 0x0000000105007824 */ /* 0x000fca00078e0200 */
[----:B------:R-:W-:Y:S02]  /*04a0*/  ISETP.GE.AND P1, PT, R0, R3, PT ;  /* 0x000000030000720c */ /* 0x000fe40003f26270 */
[----:B--2---:R-:W-:-:S04]  /*04b0*/  FSETP.GT.AND P0, PT, R17, R2, PT ;  /* 0x000000021100720b */ /* 0x004fc80003f04000 */
[----:B------:R-:W-:-:S04]  /*04c0*/  FSEL R2, R17, R2, P0 ;  /* 0x0000000211027208 */ /* 0x000fc80000000000 */
[----:B---3--:R-:W-:-:S04]  /*04d0*/  FSETP.GT.AND P0, PT, R19, R2, PT ;  /* 0x000000021300720b */ /* 0x008fc80003f04000 */
[----:B------:R-:W-:-:S04]  /*04e0*/  FSEL R2, R19, R2, P0 ;  /* 0x0000000213027208 */ /* 0x000fc80000000000 */
[----:B----4-:R-:W-:-:S04]  /*04f0*/  FSETP.GT.AND P0, PT, R23, R2, PT ;  /* 0x000000021700720b */ /* 0x010fc80003f04000 */
[----:B------:R-:W-:-:S04]  /*0500*/  FSEL R2, R23, R2, P0 ;  /* 0x0000000217027208 */ /* 0x000fc80000000000 */
[----:B-----5:R-:W-:-:S04]  /*0510*/  FSETP.GT.AND P0, PT, R15, R2, PT ;  /* 0x000000020f00720b */ /* 0x020fc80003f04000 */
[----:B------:R-:W-:Y:S01]  /*0520*/  FSEL R2, R15, R2, P0 ;  /* 0x000000020f027208 */ /* 0x000fe20000000000 */
[----:B------:R-:W-:Y:S08]  /*0530*/  @!P1 BRA `(.L_x_10) ;  /* 0xfffffffc00a49947 */ /* 0x000ff0000383ffff */
.L_x_6:
[----:B------:R-:W-:Y:S05]  /*0540*/  BSYNC.RECONVERGENT B0 ;  /* 0x0000000000007941 */ /* 0x000fea0003800200 */
.L_x_5:
[----:B------:R-:W0:Y:S01]  /*0550*/  S2UR UR5, SR_CgaCtaId ;  /* 0x00000000000579c3 */ /* 0x000e220000008800 */
[----:B------:R-:W-:Y:S01]  /*0560*/  UMOV UR4, 0x400 ;  /* 0x0000040000047882 */ /* 0x000fe20000000000 */
[----:B------:R-:W-:Y:S01]  /*0570*/  ISETP.GE.U32.AND P0, PT, R21, 0x2, PT ;  /* 0x000000021500780c */ /* 0x000fe20003f06070 */
[----:B0-----:R-:W-:-:S06]  /*0580*/  ULEA UR4, UR5, UR4, 0x18 ;  /* 0x0000000405047291 */ /* 0x001fcc000f8ec0ff */
[----:B------:R-:W-:-:S05]  /*0590*/  LEA R5, R4, UR4, 0x2 ;  /* 0x0000000404057c11 */ /* 0x000fca000f8e10ff */
[----:B------:R0:W-:Y:S01]  /*05a0*/  STS [R5], R2 ;  /* 0x0000000205007388 */ /* 0x0001e20000000800 */
[----:B------:R-:W-:Y:S06]  /*05b0*/  BAR.SYNC.DEFER_BLOCKING 0x0 ;  /* 0x0000000000007b1d */ /* 0x000fec0000010000 */
[----:B------:R-:W-:Y:S05]  /*05c0*/  @!P0 BRA `(.L_x_11) ;  /* 0x00000000003c8947 */ /* 0x000fea0003800000 */
[----:B------:R-:W-:-:S07]  /*05d0*/  MOV R3, R21 ;  /* 0x0000001500037202 */ /* 0x000fce0000000f00 */
.L_x_14:
[--C-:B------:R-:W-:Y:S01]  /*05e0*/  IMAD.MOV.U32 R6, RZ, RZ, R3.reuse ;  /* 0x000000ffff067224 */ /* 0x100fe200078e0003 */
[----:B------:R-:W-:Y:S01]  /*05f0*/  SHF.R.U32.HI R3, RZ, 0x1, R3 ;  /* 0x00000001ff037819 */ /* 0x000fe20000011603 */
[----:B------:R-:W-:Y:S03]  /*0600*/  BSSY.RECONVERGENT B0, `(.L_x_12) ;  /* 0x0000008000007945 */ /* 0x000fe60003800200 */
[----:B------:R-:W-:-:S13]  /*0610*/  ISETP.GE.U32.AND P0, PT, R4, R3, PT ;  /* 0x000000030400720c */ /* 0x000fda0003f06070 */
[----:B-1----:R-:W-:Y:S05]  /*0620*/  @P0 BRA `(.L_x_13) ;  /* 0x0000000000140947 */ /* 0x002fea0003800000 */
[----:B0-----:R-:W-:Y:S01]  /*0630*/  LEA R2, R3, R5, 0x2 ;  /* 0x0000000503027211 */ /* 0x001fe200078e10ff */
[----:B------:R-:W-:Y:S05]  /*0640*/  LDS R0, [R5] ;  /* 0x0000000005007984 */ /* 0x000fea0000000800 */
[----:B------:R-:W0:Y:S02]  /*0650*/  LDS R2, [R2] ;  /* 0x0000000002027984 */ /* 0x000e240000000800 */
[----:B0-----:R-:W-:-:S13]  /*0660*/  FSETP.GEU.AND P0, PT, R0, R2, PT ;  /* 0x000000020000720b */ /* 0x001fda0003f0e000 */
[----:B------:R1:W-:Y:S02]  /*0670*/  @!P0 STS [R5], R2 ;  /* 0x0000000205008388 */ /* 0x0003e40000000800 */
.L_x_13:
[----:B------:R-:W-:Y:S05]  /*0680*/  BSYNC.RECONVERGENT B0 ;  /* 0x0000000000007941 */ /* 0x000fea0003800200 */
.L_x_12:
[----:B------:R-:W-:Y:S01]  /*0690*/  BAR.SYNC.DEFER_BLOCKING 0x0 ;  /* 0x0000000000007b1d */ /* 0x000fe20000010000 */
[----:B------:R-:W-:-:S13]  /*06a0*/  ISETP.GT.U32.AND P0, PT, R6, 0x3, PT ;  /* 0x000000030600780c */ /* 0x000fda0003f04070 */
[----:B------:R-:W-:Y:S05]  /*06b0*/  @P0 BRA `(.L_x_14) ;  /* 0xfffffffc00c80947 */ /* 0x000fea000383ffff */
.L_x_11:
[----:B------:R-:W2:Y:S01]  /*06c0*/  LDC R7, c[0x0][0x38c] ;  /* 0x0000e300ff077b82 */ /* 0x000ea20000000800 */
[----:B------:R-:W-:Y:S01]  /*06d0*/  UMOV UR4, 0x400 ;  /* 0x0000040000047882 */ /* 0x000fe20000000000 */
[----:B------:R-:W-:Y:S01]  /*06e0*/  BSSY.RECONVERGENT B0, `(.L_x_15) ;  /* 0x0000078000007945 */ /* 0x000fe20003800200 */
[----:B------:R-:W-:-:S05]  /*06f0*/  IMAD.MOV.U32 R0, RZ, RZ, RZ ;  /* 0x000000ffff007224 */ /* 0x000fca00078e00ff */
[----:B------:R-:W3:Y:S01]  /*0700*/  S2UR UR5, SR_CgaCtaId ;  /* 0x00000000000579c3 */ /* 0x000ee20000008800 */
[----:B--2---:R-:W-:Y:S01]  /*0710*/  ISETP.GE.AND P0, PT, R4, R7, PT ;  /* 0x000000070400720c */ /* 0x004fe20003f06270 */
[----:B---3--:R-:W-:-:S09]  /*0720*/  ULEA UR9, UR5, UR4, 0x18 ;  /* 0x0000000405097291 */ /* 0x008fd2000f8ec0ff */
[----:B01----:R-:W0:Y:S03]  /*0730*/  LDS R5, [UR9] ;  /* 0x00000009ff057984 */ /* 0x003e260008000800 */
[----:B------:R-:W-:Y:S05]  /*0740*/  @P0 BRA `(.L_x_16) ;  /* 0x0000000400c40947 */ /* 0x000fea0003800000 */
[----:B------:R-:W1:Y:S01]  /*0750*/  I2F.U32.RP R8, R21 ;  /* 0x0000001500087306 */ /* 0x000e620000209000 */
[----:B------:R-:W-:Y:S01]  /*0760*/  IADD3 R6, PT, PT, R4, R21, RZ ;  /* 0x0000001504067210 */ /* 0x000fe20007ffe0ff */
[----:B------:R-:W-:Y:S01]  /*0770*/  BSSY.RECONVERGENT B1, `(.L_x_17) ;  /* 0x0000036000017945 */ /* 0x000fe20003800200 */
[----:B------:R-:W-:Y:S02]  /*0780*/  ISETP.NE.U32.AND P2, PT, R21, RZ, PT ;  /* 0x000000ff1500720c */ /* 0x000fe40003f45070 */
[CC--:B------:R-:W-:Y:S02]  /*0790*/  ISETP.GE.AND P0, PT, R6.reuse, R7.reuse, PT ;  /* 0x000000070600720c */ /* 0x0c0fe40003f06270 */
[----:B------:R-:W-:Y:S02]  /*07a0*/  VIMNMX R0, PT, PT, R6, R7, !PT ;  /* 0x0000000706007248 */ /* 0x000fe40007fe0100 */
[----:B------:R-:W-:-:S04]  /*07b0*/  SEL R9, RZ, 0x1, P0 ;  /* 0x00000001ff097807 */ /* 0x000fc80000000000 */
[----:B------:R-:W-:Y:S01]  /*07c0*/  IADD3 R0, PT, PT, R0, -R6, -R9 ;  /* 0x8000000600007210 */ /* 0x000fe20007ffe809 */
[----:B-1----:R-:W1:Y:S01]  /*07d0*/  MUFU.RCP R8, R8 ;  /* 0x0000000800087308 */ /* 0x002e620000001000 */
[----:B------:R-:W-:Y:S02]  /*07e0*/  MOV R6, R4 ;  /* 0x0000000400067202 */ /* 0x000fe40000000f00 */
[----:B-1----:R-:W-:-:S05]  /*07f0*/  IADD3 R2, PT, PT, R8, 0xffffffe, RZ ;  /* 0x0ffffffe08027810 */ /* 0x002fca0007ffe0ff */
[----:B------:R1:W2:Y:S02]  /*0800*/  F2I.FTZ.U32.TRUNC.NTZ R3, R2 ;  /* 0x0000000200037305 */ /* 0x0002a4000021f000 */
[----:B-1----:R-:W-:Y:S02]  /*0810*/  IMAD.MOV.U32 R2, RZ, RZ, RZ ;  /* 0x000000ffff027224 */ /* 0x002fe400078e00ff */
[----:B--2---:R-:W-:-:S04]  /*0820*/  IMAD.MOV R10, RZ, RZ, -R3 ;  /* 0x000000ffff0a7224 */ /* 0x004fc800078e0a03 */
[----:B------:R-:W-:-:S04]  /*0830*/  IMAD R11, R10, R21, RZ ;  /* 0x000000150a0b7224 */ /* 0x000fc800078e02ff */
[----:B------:R-:W-:-:S06]  /*0840*/  IMAD.HI.U32 R11, R3, R11, R2 ;  /* 0x0000000b030b7227 */ /* 0x000fcc00078e0002 */
[----:B------:R-:W-:-:S05]  /*0850*/  IMAD.HI.U32 R2, R11, R0, RZ ;  /* 0x000000000b027227 */ /* 0x000fca00078e00ff */
[----:B------:R-:W-:-:S05]  /*0860*/  IADD3 R3, PT, PT, -R2, RZ, RZ ;  /* 0x000000ff02037210 */ /* 0x000fca0007ffe1ff */
[----:B------:R-:W-:-:S05]  /*0870*/  IMAD R0, R21, R3, R0 ;  /* 0x0000000315007224 */ /* 0x000fca00078e0200 */
[----:B------:R-:W-:-:S13]  /*0880*/  ISETP.GE.U32.AND P0, PT, R0, R21, PT ;  /* 0x000000150000720c */ /* 0x000fda0003f06070 */
[----:B------:R-:W-:Y:S01]  /*0890*/  @P0 IMAD.IADD R0, R0, 0x1, -R21 ;  /* 0x0000000100000824 */ /* 0x000fe200078e0a15 */
[----:B------:R-:W-:-:S04]  /*08a0*/  @P0 IADD3 R2, PT, PT, R2, 0x1, RZ ;  /* 0x0000000102020810 */ /* 0x000fc80007ffe0ff */
[----:B------:R-:W-:-:S13]  /*08b0*/  ISETP.GE.U32.AND P1, PT, R0, R21, PT ;  /* 0x000000150000720c */ /* 0x000fda0003f26070 */
[----:B------:R-:W-:Y:S01]  /*08c0*/  @P1 VIADD R2, R2, 0x1 ;  /* 0x0000000102021836 */ /* 0x000fe20000000000 */
[----:B------:R-:W-:-:S04]  /*08d0*/  @!P2 LOP3.LUT R2, RZ, R21, RZ, 0x33, !PT ;  /* 0x00000015ff02a212 */ /* 0x000fc800078e33ff */
[----:B------:R-:W-:-:S04]  /*08e0*/  IADD3 R9, PT, PT, R9, R2, RZ ;  /* 0x0000000209097210 */ /* 0x000fc80007ffe0ff */
[C---:B------:R-:W-:Y:S02]  /*08f0*/  LOP3.LUT R0, R9.reuse, 0x3, RZ, 0xc0, !PT ;  /* 0x0000000309007812 */ /* 0x040fe400078ec0ff */
[----:B------:R-:W-:Y:S02]  /*0900*/  ISETP.GE.U32.AND P1, PT, R9, 0x3, PT ;  /* 0x000000030900780c */ /* 0x000fe40003f26070 */
[----:B------:R-:W-:Y:S01]  /*0910*/  ISETP.NE.AND P0, PT, R0, 0x3, PT ;  /* 0x000000030000780c */ /* 0x000fe20003f05270 */
[----:B------:R-:W-:-:S12]  /*0920*/  IMAD.MOV.U32 R0, RZ, RZ, RZ ;  /* 0x000000ffff007224 */ /* 0x000fd800078e00ff */
[----:B------:R-:W-:Y:S05]  /*0930*/  @!P0 BRA `(.L_x_18) ;  /* 0x0000000000648947 */ /* 0x000fea0003800000 */
[----:B------:R-:W1:Y:S01]  /*0940*/  LDC.64 R2, c[0x0][0x380] ;  /* 0x0000e000ff027b82 */ /* 0x000e620000000a00 */
[----:B------:R-:W-:Y:S02]  /*0950*/  VIADD R0, R9, 0x1 ;  /* 0x0000000109007836 */ /* 0x000fe40000000000 */
[--C-:B------:R-:W-:Y:S02]  /*0960*/  IMAD R10, R7, UR8, R4.reuse ;  /* 0x00000008070a7c24 */ /* 0x100fe4000f8e0204 */
[----:B------:R-:W-:Y:S01]  /*0970*/  IMAD.MOV.U32 R6, RZ, RZ, R4 ;  /* 0x000000ffff067224 */ /* 0x000fe200078e0004 */
[----:B------:R-:W-:Y:S01]  /*0980*/  LOP3.LUT R8, R0, 0x3, RZ, 0xc0, !PT ;  /* 0x0000000300087812 */ /* 0x000fe200078ec0ff */
[----:B------:R-:W-:-:S03]  /*0990*/  HFMA2 R0, -RZ, RZ, 0, 0 ;  /* 0x00000000ff007431 */ /* 0x000fc600000001ff */
[----:B------:R-:W-:-:S07]  /*09a0*/  IADD3 R11, PT, PT, -R8, RZ, RZ ;  /* 0x000000ff080b7210 */ /* 0x000fce0007ffe1ff */
.L_x_19:
[----:B-1----:R-:W-:-:S06]  /*09b0*/  IMAD.WIDE R8, R10, 0x4, R2 ;  /* 0x000000040a087825 */ /* 0x002fcc00078e0202 */
[----:B------:R-:W0:Y:S01]  /*09c0*/  LDG.E R8, desc[UR6][R8.64] ;  /* 0x0000000608087981 */ /* 0x000e22000c1e1900 */
[----:B------:R-:W-:Y:S01]  /*09d0*/  IMAD.MOV.U32 R13, RZ, RZ, 0x3bbb989d ;  /* 0x3bbb989dff0d7424 */ /* 0x000fe200078e00ff */
[----:B------:R-:W-:Y:S01]  /*09e0*/  MOV R14, 0x437c0000 ;  /* 0x437c0000000e7802 */ /* 0x000fe20000000f00 */
[----:B------:R-:W-:Y:S01]  /*09f0*/  VIADD R11, R11, 0x1 ;  /* 0x000000010b0b7836 */ /* 0x000fe20000000000 */
[C---:B------:R-:W-:Y:S01]  /*0a00*/  IADD3 R10, PT, PT, R21.reuse, R10, RZ ;  /* 0x0000000a150a7210 */ /* 0x040fe20007ffe0ff */
[----:B------:R-:W-:-:S03]  /*0a10*/  IMAD.IADD R6, R21, 0x1, R6 ;  /* 0x0000000115067824 */ /* 0x000fc600078e0206 */
[----:B------:R-:W-:Y:S01]  /*0a20*/  ISETP.NE.AND P0, PT, R11, RZ, PT ;  /* 0x000000ff0b00720c */ /* 0x000fe20003f05270 */
[----:B0-----:R-:W-:-:S04]  /*0a30*/  FADD R12, -R5, R8 ;  /* 0x00000008050c7221 */ /* 0x001fc80000000100 */
[----:B------:R-:W-:-:S04]  /*0a40*/  FFMA.SAT R13, R12, R13, 0.5 ;  /* 0x3f0000000c0d7423 */ /* 0x000fc8000000200d */
[----:B------:R-:W-:-:S04]  /*0a50*/  FFMA.RM R13, R13, R14, 12582913 ;  /* 0x4b4000010d0d7423 */ /* 0x000fc8000000400e */
[C---:B------:R-:W-:Y:S01]  /*0a60*/  FADD R15, R13.reuse, -12583039 ;  /* 0xcb40007f0d0f7421 */ /* 0x040fe20000000000 */
[----:B------:R-:W-:-:S03]  /*0a70*/  SHF.L.U32 R13, R13, 0x17, RZ ;  /* 0x000000170d0d7819 */ /* 0x000fc600000006ff */
[----:B------:R-:W-:-:S04]  /*0a80*/  FFMA R15, R12, 1.4426950216293334961, -R15 ;  /* 0x3fb8aa3b0c0f7823 */ /* 0x000fc8000000080f */
[----:B------:R-:W-:-:S06]  /*0a90*/  FFMA R15, R12, 1.925963033500011079e-08, R15 ;  /* 0x32a570600c0f7823 */ /* 0x000fcc000000000f */
[----:B------:R-:W0:Y:S02]  /*0aa0*/  MUFU.EX2 R15, R15 ;  /* 0x0000000f000f7308 */ /* 0x000e240000000800 */
[----:B0-----:R-:W-:Y:S01]  /*0ab0*/  FFMA R0, R13, R15, R0 ;  /* 0x0000000f0d007223 */ /* 0x001fe20000000000 */
[----:B------:R-:W-:Y:S06]  /*0ac0*/  @P0 BRA `(.L_x_19) ;  /* 0xfffffffc00b80947 */ /* 0x000fec000383ffff */
.L_x_18:
[----:B------:R-:W-:Y:S05]  /*0ad0*/  BSYNC.RECONVERGENT B1 ;  /* 0x0000000000017941 */ /* 0x000fea0003800200 */
.L_x_17:
[----:B------:R-:W-:Y:S05]  /*0ae0*/  @!P1 BRA `(.L_x_16) ;  /* 0x0000000000dc9947 */ /* 0x000fea0003800000 */
[----:B------:R-:W1:Y:S01]  /*0af0*/  LDC.64 R2, c[0x0][0x380] ;  /* 0x0000e000ff027b82 */ /* 0x000e620000000a00 */
[----:B------:R-:W-:-:S07]  /*0b00*/  IMAD.SHL.U32 R9, R21, 0x4, RZ ;  /* 0x0000000415097824 */ /* 0x000fce00078e00ff */
.L_x_20:
[----:B------:R-:W-:-:S04]  /*0b10*/  IMAD R13, R7, UR8, R6 ;  /* 0x00000008070d7c24 */ /* 0x000fc8000f8e0206 */
[----:B-1----:R-:W-:-:S05]  /*0b20*/  IMAD.WIDE R12, R13, 0x4, R2 ;  /* 0x000000040d0c7825 */ /* 0x002fca00078e0202 */
[----:B------:R-:W0:Y:S01]  /*0b30*/  LDG.E R8, desc[UR6][R12.64] ;  /* 0x000000060c087981 */ /* 0x000e22000c1e1900 */
[----:B------:R-:W-:-:S04]  /*0b40*/  IADD3 R14, P0, PT, R9, R12, RZ ;  /* 0x0000000c090e7210 */ /* 0x000fc80007f1e0ff */
[----:B------:R-:W-:Y:S02]  /*0b50*/  IADD3.X R15, PT, PT, RZ, R13, RZ, P0, !PT ;  /* 0x0000000dff0f7210 */ /* 0x000fe400007fe4ff */
[----:B------:R-:W-:-:S03]  /*0b60*/  IADD3 R16, P0, PT, R9, R14, RZ ;  /* 0x0000000e09107210 */ /* 0x000fc60007f1e0ff */
[----:B------:R-:W2:Y:S02]  /*0b70*/  LDG.E R14, desc[UR6][R14.64] ;  /* 0x000000060e0e7981 */ /* 0x000ea4000c1e1900 */
[----:B------:R-:W-:Y:S01]  /*0b80*/  IMAD.X R17, RZ, RZ, R15, P0 ;  /* 0x000000ffff117224 */ /* 0x000fe200000e060f */
[----:B------:R-:W-:-:S04]  /*0b90*/  IADD3 R22, P0, PT, R9, R16, RZ ;  /* 0x0000001009167210 */ /* 0x000fc80007f1e0ff */
[----:B------:R-:W-:Y:S01]  /*0ba0*/  IADD3.X R23, PT, PT, RZ, R17, RZ, P0, !PT ;  /* 0x00000011ff177210 */ /* 0x000fe200007fe4ff */
[----:B------:R-:W3:Y:S04]  /*0bb0*/  LDG.E R16, desc[UR6][R16.64] ;  /* 0x0000000610107981 */ /* 0x000ee8000c1e1900 */
[----:B------:R-:W4:Y:S01]  /*0bc0*/  LDG.E R22, desc[UR6][R22.64] ;  /* 0x0000000616167981 */ /* 0x000f22000c1e1900 */
[----:B------:R-:W-:Y:S01]  /*0bd0*/  IMAD.MOV.U32 R10, RZ, RZ, 0x3bbb989d ;  /* 0x3bbb989dff0a7424 */ /* 0x000fe200078e00ff */
[----:B------:R-:W-:Y:S01]  /*0be0*/  MOV R11, 0x437c0000 ;  /* 0x437c0000000b7802 */ /* 0x000fe20000000f00 */
[----:B------:R-:W-:-:S05]  /*0bf0*/  IMAD.IADD R6, R9, 0x1, R6 ;  /* 0x0000000109067824 */ /* 0x000fca00078e0206 */
[----:B------:R-:W-:Y:S01]  /*0c00*/  ISETP.GE.AND P0, PT, R6, R7, PT ;  /* 0x000000070600720c */ /* 0x000fe20003f06270 */
[----:B0-----:R-:W-:-:S04]  /*0c10*/  FADD R25, -R5, R8 ;  /* 0x0000000805197221 */ /* 0x001fc80000000100 */
[----:B------:R-:W-:-:S04]  /*0c20*/  FFMA.SAT R8, R25, R10, 0.5 ;  /* 0x3f00000019087423 */ /* 0x000fc8000000200a */
[----:B------:R-:W-:Y:S01]  /*0c30*/  FFMA.RM R8, R8, R11, 12582913 ;  /* 0x4b40000108087423 */ /* 0x000fe2000000400b */
[----:B--2---:R-:W-:-:S03]  /*0c40*/  FADD R19, -R5, R14 ;  /* 0x0000000e05137221 */ /* 0x004fc60000000100 */
[----:B------:R-:W-:Y:S01]  /*0c50*/  FADD R12, R8, -12583039 ;  /* 0xcb40007f080c7421 */ /* 0x000fe20000000000 */
[----:B------:R-:W-:-:S03]  /*0c60*/  FFMA.SAT R18, R19, R10, 0.5 ;  /* 0x3f00000013127423 */ /* 0x000fc6000000200a */
[----:B------:R-:W-:Y:S01]  /*0c70*/  FFMA R14, R25, 1.4426950216293334961, -R12 ;  /* 0x3fb8aa3b190e7823 */ /* 0x000fe2000000080c */
[----:B---3--:R-:W-:Y:S01]  /*0c80*/  FADD R13, -R5, R16 ;  /* 0x00000010050d7221 */ /* 0x008fe20000000100 */
[-C--:B------:R-:W-:Y:S02]  /*0c90*/  FFMA.RM R12, R18, R11.reuse, 12582913 ;  /* 0x4b400001120c7423 */ /* 0x080fe4000000400b */
[----:B------:R-:W-:Y:S01]  /*0ca0*/  FFMA R15, R25, 1.925963033500011079e-08, R14 ;  /* 0x32a57060190f7823 */ /* 0x000fe2000000000e */
[-C--:B------:R-:W-:Y:S01]  /*0cb0*/  FFMA.SAT R14, R13, R10.reuse, 0.5 ;  /* 0x3f0000000d0e7423 */ /* 0x080fe2000000200a */
[----:B----4-:R-:W-:Y:S01]  /*0cc0*/  FADD R17, -R5, R22 ;  /* 0x0000001605117221 */ /* 0x010fe20000000100 */
[----:B------:R-:W-:Y:S02]  /*0cd0*/  FADD R16, R12, -12583039 ;  /* 0xcb40007f0c107421 */ /* 0x000fe40000000000 */
[----:B------:R-:W-:Y:S01]  /*0ce0*/  FFMA.RM R14, R14, R11, 12582913 ;  /* 0x4b4000010e0e7423 */ /* 0x000fe2000000400b */
[----:B------:R-:W-:Y:S01]  /*0cf0*/  FFMA.SAT R18, R17, R10, 0.5 ;  /* 0x3f00000011127423 */ /* 0x000fe2000000200a */
[----:B------:R-:W-:-:S02]  /*0d00*/  FFMA R16, R19, 1.4426950216293334961, -R16 ;  /* 0x3fb8aa3b13107823 */ /* 0x000fc40000000810 */
[----:B------:R-:W-:Y:S01]  /*0d10*/  FADD R10, R14, -12583039 ;  /* 0xcb40007f0e0a7421 */ /* 0x000fe20000000000 */
[----:B------:R-:W-:Y:S01]  /*0d20*/  FFMA.RM R11, R18, R11, 12582913 ;  /* 0x4b400001120b7423 */ /* 0x000fe2000000400b */
[----:B------:R-:W-:Y:S02]  /*0d30*/  FFMA R16, R19, 1.925963033500011079e-08, R16 ;  /* 0x32a5706013107823 */ /* 0x000fe40000000010 */
[----:B------:R-:W-:Y:S01]  /*0d40*/  FFMA R10, R13, 1.4426950216293334961, -R10 ;  /* 0x3fb8aa3b0d0a7823 */ /* 0x000fe2000000080a */
[----:B------:R-:W-:Y:S01]  /*0d50*/  FADD R18, R11, -12583039 ;  /* 0xcb40007f0b127421 */ /* 0x000fe20000000000 */
[----:B------:R-:W0:Y:S02]  /*0d60*/  MUFU.EX2 R15, R15 ;  /* 0x0000000f000f7308 */ /* 0x000e240000000800 */
[----:B------:R-:W-:Y:S01]  /*0d70*/  FFMA R10, R13, 1.925963033500011079e-08, R10 ;  /* 0x32a570600d0a7823 */ /* 0x000fe2000000000a */
[----:B------:R-:W-:-:S05]  /*0d80*/  FFMA R18, R17, 1.4426950216293334961, -R18 ;  /* 0x3fb8aa3b11127823 */ /* 0x000fca0000000812 */
[----:B------:R-:W1:Y:S01]  /*0d90*/  MUFU.EX2 R16, R16 ;  /* 0x0000001000107308 */ /* 0x000e620000000800 */
[----:B------:R-:W-:Y:S01]  /*0da0*/  FFMA R18, R17, 1.925963033500011079e-08, R18 ;  /* 0x32a5706011127823 */ /* 0x000fe20000000012 */
[----:B------:R-:W-:-:S06]  /*0db0*/  IMAD.SHL.U32 R13, R8, 0x800000, RZ ;  /* 0x00800000080d7824 */ /* 0x000fcc00078e00ff */
[----:B------:R-:W2:Y:S01]  /*0dc0*/  MUFU.EX2 R10, R10 ;  /* 0x0000000a000a7308 */ /* 0x000ea20000000800 */
[----:B------:R-:W-:Y:S01]  /*0dd0*/  SHF.L.U32 R12, R12, 0x17, RZ ;  /* 0x000000170c0c7819 */ /* 0x000fe200000006ff */
[----:B0-----:R-:W-:-:S06]  /*0de0*/  FFMA R13, R13, R15, R0 ;  /* 0x0000000f0d0d7223 */ /* 0x001fcc0000000000 */
[----:B------:R-:W0:Y:S01]  /*0df0*/  MUFU.EX2 R18, R18 ;  /* 0x0000001200127308 */ /* 0x000e220000000800 */
[----:B------:R-:W-:Y:S01]  /*0e00*/  SHF.L.U32 R15, R14, 0x17, RZ ;  /* 0x000000170e0f7819 */ /* 0x000fe200000006ff */
[----:B-1----:R-:W-:Y:S01]  /*0e10*/  FFMA R12, R12, R16, R13 ;  /* 0x000000100c0c7223 */ /* 0x002fe2000000000d */
[----:B------:R-:W-:-:S03]  /*0e20*/  IMAD.SHL.U32 R11, R11, 0x800000, RZ ;  /* 0x008000000b0b7824 */ /* 0x000fc600078e00ff */
[----:B--2---:R-:W-:-:S04]  /*0e30*/  FFMA R10, R15, R10, R12 ;  /* 0x0000000a0f0a7223 */ /* 0x004fc8000000000c */
[----:B0-----:R-:W-:Y:S01]  /*0e40*/  FFMA R0, R11, R18, R10 ;  /* 0x000000120b007223 */ /* 0x001fe2000000000a */
[----:B------:R-:W-:Y:S06]  /*0e50*/  @!P0 BRA `(.L_x_20) ;  /* 0xfffffffc002c8947 */ /* 0x000fec000383ffff */
.L_x_16:
[----:B------:R-:W-:Y:S05]  /*0e60*/  BSYNC.RECONVERGENT B0 ;  /* 0x0000000000007941 */ /* 0x000fea0003800200 */
.L_x_15:
[----:B------:R-:W1:Y:S01]  /*0e70*/  LDC R15, c[0x0][0x38c] ;  /* 0x0000e300ff0f7b82 */ /* 0x000e620000000800 */
[----:B------:R-:W-:Y:S01]  /*0e80*/  UIADD3 UR4, UPT, UPT, UR4, 0x400, URZ ;  /* 0x0000040004047890 */ /* 0x000fe2000fffe0ff */
[----:B------:R-:W-:-:S03]  /*0e90*/  ISETP.GE.U32.AND P0, PT, R21, 0x2, PT ;  /* 0x000000021500780c */ /* 0x000fc60003f06070 */
[----:B------:R-:W-:-:S06]  /*0ea0*/  ULEA UR4, UR5, UR4, 0x18 ;  /* 0x0000000405047291 */ /* 0x000fcc000f8ec0ff */
[----:B------:R-:W-:-:S05]  /*0eb0*/  LEA R6, R4, UR4, 0x2 ;  /* 0x0000000404067c11 */ /* 0x000fca000f8e10ff */
[----:B------:R2:W-:Y:S01]  /*0ec0*/  STS [R6], R0 ;  /* 0x0000000006007388 */ /* 0x0005e20000000800 */
[----:B------:R-:W-:Y:S06]  /*0ed0*/  BAR.SYNC.DEFER_BLOCKING 0x0 ;  /* 0x0000000000007b1d */ /* 0x000fec0000010000 */
[----:B------:R-:W-:Y:S05]  /*0ee0*/  @!P0 BRA `(.L_x_21) ;  /* 0x0000000000308947 */ /* 0x000fea0003800000 */
[----:B--2---:R-:W-:-:S07]  /*0ef0*/  MOV R0, R21 ;  /* 0x0000001500007202 */ /* 0x004fce0000000f00 */
.L_x_22:
[----:B------:R-:W-:-:S04]  /*0f00*/  SHF.R.U32.HI R7, RZ, 0x1, R0 ;  /* 0x00000001ff077819 */ /* 0x000fc80000011600 */
[----:B------:R-:W-:-:S13]  /*0f10*/  ISETP.GE.U32.AND P0, PT, R4, R7, PT ;  /* 0x000000070400720c */ /* 0x000fda0003f06070 */
[----:B------:R-:W-:Y:S01]  /*0f20*/  @!P0 IMAD R2, R7, 0x4, R6 ;  /* 0x0000000407028824 */ /* 0x000fe200078e0206 */
[----:B------:R-:W-:Y:S05]  /*0f30*/  @!P0 LDS R3, [R6] ;  /* 0x0000000006038984 */ /* 0x000fea0000000800 */
[----:B------:R-:W2:Y:S02]  /*0f40*/  @!P0 LDS R2, [R2] ;  /* 0x0000000002028984 */ /* 0x000ea40000000800 */
[----:B--2---:R-:W-:-:S05]  /*0f50*/  @!P0 FADD R3, R2, R3 ;  /* 0x0000000302038221 */ /* 0x004fca0000000000 */
[----:B------:R3:W-:Y:S01]  /*0f60*/  @!P0 STS [R6], R3 ;  /* 0x0000000306008388 */ /* 0x0007e20000000800 */
[----:B------:R-:W-:Y:S01]  /*0f70*/  BAR.SYNC.DEFER_BLOCKING 0x0 ;  /* 0x0000000000007b1d */ /* 0x000fe20000010000 */
[----:B------:R-:W-:Y:S02]  /*0f80*/  ISETP.GT.U32.AND P0, PT, R0, 0x3, PT ;  /* 0x000000030000780c */ /* 0x000fe40003f04070 */
[----:B------:R-:W-:-:S11]  /*0f90*/  MOV R0, R7 ;  /* 0x0000000700007202 */ /* 0x000fd60000000f00 */
[----:B---3--:R-:W-:Y:S05]  /*0fa0*/  @P0 BRA `(.L_x_22) ;  /* 0xfffffffc00d40947 */ /* 0x008fea000383ffff */
.L_x_21:
[----:B------:R-:W3:Y:S01]  /*0fb0*/  S2UR UR5, SR_CgaCtaId ;  /* 0x00000000000579c3 */ /* 0x000ee20000008800 */
[----:B-1----:R-:W-:Y:S01]  /*0fc0*/  ISETP.GE.AND P0, PT, R4, R15, PT ;  /* 0x0000000f0400720c */ /* 0x002fe20003f06270 */
[----:B------:R-:W-:Y:S02]  /*0fd0*/  UMOV UR4, 0x400 ;  /* 0x0000040000047882 */ /* 0x000fe40000000000 */
[----:B---3--:R-:W-:-:S10]  /*0fe0*/  ULEA UR4, UR5, UR4, 0x18 ;  /* 0x0000000405047291 */ /* 0x008fd4000f8ec0ff */
[----:B------:R-:W-:Y:S05]  /*0ff0*/  @P0 EXIT ;  /* 0x000000000000094d */ /* 0x000fea0003800000 */
[----:B--2---:R-:W1:Y:S01]  /*1000*/  I2F.U32.RP R6, R21 ;  /* 0x0000001500067306 */ /* 0x004e620000209000 */
[----:B------:R-:W-:Y:S01]  /*1010*/  IMAD.IADD R0, R4, 0x1, R21 ;  /* 0x0000000104007824 */ /* 0x000fe200078e0215 */
[----:B------:R-:W-:Y:S01]  /*1020*/  ISETP.NE.U32.AND P2, PT, R21, RZ, PT ;  /* 0x000000ff1500720c */ /* 0x000fe20003f45070 */
[----:B------:R-:W-:Y:S03]  /*1030*/  BSSY.RECONVERGENT B0, `(.L_x_23) ;  /* 0x000003e000007945 */ /* 0x000fe60003800200 */
[CC--:B------:R-:W-:Y:S02]  /*1040*/  ISETP.GE.AND P0, PT, R0.reuse, R15.reuse, PT ;  /* 0x0000000f0000720c */ /* 0x0c0fe40003f06270 */
[----:B------:R-:W-:Y:S02]  /*1050*/  VIMNMX R7, PT, PT, R0, R15, !PT ;  /* 0x0000000f00077248 */ /* 0x000fe40007fe0100 */
[----:B------:R-:W-:-:S04]  /*1060*/  SEL R18, RZ, 0x1, P0 ;  /* 0x00000001ff127807 */ /* 0x000fc80000000000 */
[----:B------:R-:W-:Y:S01]  /*1070*/  IADD3 R0, PT, PT, R7, -R0, -R18 ;  /* 0x8000000007007210 */ /* 0x000fe20007ffe812 */
[----:B-1----:R-:W1:Y:S02]  /*1080*/  MUFU.RCP R6, R6 ;  /* 0x0000000600067308 */ /* 0x002e640000001000 */
[----:B-1----:R-:W-:-:S06]  /*1090*/  VIADD R2, R6, 0xffffffe ;  /* 0x0ffffffe06027836 */ /* 0x002fcc0000000000 */
[----:B------:R1:W2:Y:S02]  /*10a0*/  F2I.FTZ.U32.TRUNC.NTZ R3, R2 ;  /* 0x0000000200037305 */ /* 0x0002a4000021f000 */
[----:B-1----:R-:W-:Y:S01]  /*10b0*/  HFMA2 R2, -RZ, RZ, 0, 0 ;  /* 0x00000000ff027431 */ /* 0x002fe200000001ff */
[----:B--2---:R-:W-:-:S05]  /*10c0*/  IADD3 R8, PT, PT, RZ, -R3, RZ ;  /* 0x80000003ff087210 */ /* 0x004fca0007ffe0ff */
[----:B------:R-:W-:-:S04]  /*10d0*/  IMAD R9, R8, R21, RZ ;  /* 0x0000001508097224 */ /* 0x000fc800078e02ff */
[----:B------:R-:W-:Y:S02]  /*10e0*/  IMAD.HI.U32 R9, R3, R9, R2 ;  /* 0x0000000903097227 */ /* 0x000fe400078e0002 */
[----:B------:R-:W1:Y:S04]  /*10f0*/  LDS R3, [UR4+0x400] ;  /* 0x00040004ff037984 */ /* 0x000e680008000800 */
        /* <DEDUP_REMOVED lines=9> */
[----:B------:R-:W-:-:S05]  /*1190*/  IMAD.IADD R18, R18, 0x1, R9 ;  /* 0x0000000112127824 */ /* 0x000fca00078e0209 */
[----:B------:R-:W-:-:S04]  /*11a0*/  LOP3.LUT R0, R18, 0x3, RZ, 0xc0, !PT ;  /* 0x0000000312007812 */ /* 0x000fc800078ec0ff */
[----:B------:R-:W-:-:S13]  /*11b0*/  ISETP.NE.AND P0, PT, R0, 0x3, PT ;  /* 0x000000030000780c */ /* 0x000fda0003f05270 */
[----:B-1----:R-:W-:Y:S05]  /*11c0*/  @!P0 BRA `(.L_x_24) ;  /* 0x0000000000908947 */ /* 0x002fea0003800000 */
[----:B------:R-:W1:Y:S01]  /*11d0*/  LDC.64 R12, c[0x0][0x380] ;  /* 0x0000e000ff0c7b82 */ /* 0x000e620000000a00 */
[----:B------:R-:W-:Y:S01]  /*11e0*/  IADD3 R0, PT, PT, R18, 0x1, RZ ;  /* 0x0000000112007810 */ /* 0x000fe20007ffe0ff */
[----:B------:R-:W-:-:S03]  /*11f0*/  IMAD R15, R15, UR8, R4 ;  /* 0x000000080f0f7c24 */ /* 0x000fc6000f8e0204 */
[----:B------:R-:W-:-:S05]  /*1200*/  LOP3.LUT R0, R0, 0x3, RZ, 0xc0, !PT ;  /* 0x0000000300007812 */ /* 0x000fca00078ec0ff */
[----:B------:R-:W-:Y:S02]  /*1210*/  IMAD R4, R0, R21, R4 ;  /* 0x0000001500047224 */ /* 0x000fe400078e0204 */
[----:B------:R-:W-:-:S07]  /*1220*/  IMAD.MOV R14, RZ, RZ, -R0 ;  /* 0x000000ffff0e7224 */ /* 0x000fce00078e0a00 */
.L_x_27:
[----:B-12---:R-:W-:-:S05]  /*1230*/  IMAD.WIDE R8, R15, 0x4, R12 ;  /* 0x000000040f087825 */ /* 0x006fca00078e020c */
[----:B------:R-:W0:Y:S01]  /*1240*/  LDG.E R0, desc[UR6][R8.64] ;  /* 0x0000000608007981 */ /* 0x000e22000c1e1900 */
[----:B------:R-:W-:Y:S01]  /*1250*/  MOV R7, 0x3bbb989d ;  /* 0x3bbb989d00077802 */ /* 0x000fe20000000f00 */
[----:B------:R-:W-:Y:S01]  /*1260*/  IMAD.MOV.U32 R11, RZ, RZ, 0x437c0000 ;  /* 0x437c0000ff0b7424 */ /* 0x000fe200078e00ff */
[----:B------:R-:W1:Y:S01]  /*1270*/  MUFU.RCP R6, R3 ;  /* 0x0000000300067308 */ /* 0x000e620000001000 */
[----:B------:R-:W-:Y:S01]  /*1280*/  VIADD R14, R14, 0x1 ;  /* 0x000000010e0e7836 */ /* 0x000fe20000000000 */
[----:B------:R-:W-:Y:S04]  /*1290*/  BSSY.RECONVERGENT B1, `(.L_x_25) ;  /* 0x0000014000017945 */ /* 0x000fe80003800200 */
[----:B------:R-:W-:Y:S01]  /*12a0*/  ISETP.NE.AND P2, PT, R14, RZ, PT ;  /* 0x000000ff0e00720c */ /* 0x000fe20003f45270 */
[----:B0-----:R-:W-:-:S04]  /*12b0*/  FADD R0, -R5, R0 ;  /* 0x0000000005007221 */ /* 0x001fc80000000100 */
[----:B------:R-:W-:-:S04]  /*12c0*/  FFMA.SAT R2, R0, R7, 0.5 ;  /* 0x3f00000000027423 */ /* 0x000fc80000002007 */
[----:B------:R-:W-:Y:S01]  /*12d0*/  FFMA.RM R2, R2, R11, 12582913 ;  /* 0x4b40000102027423 */ /* 0x000fe2000000400b */
[----:B-1----:R-:W-:-:S03]  /*12e0*/  FFMA R11, -R3, R6, 1 ;  /* 0x3f800000030b7423 */ /* 0x002fc60000000106 */
[----:B------:R-:W-:Y:S01]  /*12f0*/  FADD R7, R2, -12583039 ;  /* 0xcb40007f02077421 */ /* 0x000fe20000000000 */
[----:B------:R-:W-:-:S03]  /*1300*/  FFMA R11, R6, R11, R6 ;  /* 0x0000000b060b7223 */ /* 0x000fc60000000006 */
[----:B------:R-:W-:-:S04]  /*1310*/  FFMA R7, R0, 1.4426950216293334961, -R7 ;  /* 0x3fb8aa3b00077823 */ /* 0x000fc80000000807 */
[----:B------:R-:W-:Y:S01]  /*1320*/  FFMA R7, R0, 1.925963033500011079e-08, R7 ;  /* 0x32a5706000077823 */ /* 0x000fe20000000007 */
[----:B------:R-:W-:-:S05]  /*1330*/  SHF.L.U32 R0, R2, 0x17, RZ ;  /* 0x0000001702007819 */ /* 0x000fca00000006ff */
[----:B------:R-:W0:Y:S02]  /*1340*/  MUFU.EX2 R7, R7 ;  /* 0x0000000700077308 */ /* 0x000e240000000800 */
[----:B0-----:R-:W-:-:S06]  /*1350*/  FMUL R0, R0, R7 ;  /* 0x0000000700007220 */ /* 0x001fcc0000400000 */
[----:B------:R-:W0:Y:S01]  /*1360*/  FCHK P0, R0, R3 ;  /* 0x0000000300007302 */ /* 0x000e220000000000 */
[----:B------:R-:W-:-:S04]  /*1370*/  FFMA R2, R0, R11, RZ ;  /* 0x0000000b00027223 */ /* 0x000fc800000000ff */
[----:B------:R-:W-:-:S04]  /*1380*/  FFMA R6, -R3, R2, R0 ;  /* 0x0000000203067223 */ /* 0x000fc80000000100 */
[----:B------:R-:W-:Y:S01]  /*1390*/  FFMA R11, R11, R6, R2 ;  /* 0x000000060b0b7223 */ /* 0x000fe20000000002 */
[----:B0-----:R-:W-:Y:S06]  /*13a0*/  @!P0 BRA `(.L_x_26) ;  /* 0x0000000000088947 */ /* 0x001fec0003800000 */
[----:B------:R-:W-:-:S07]  /*13b0*/  MOV R2, 0x13d0 ;  /* 0x000013d000027802 */ /* 0x000fce0000000f00 */
[----:B------:R-:W-:Y:S05]  /*13c0*/  CALL.REL.NOINC `($__internal_0_$__cuda_sm3x_div_rn_noftz_f32_slowpath) ;  /* 0x0000000400fc7944 */ /* 0x000fea0003c00000 */
.L_x_26:
[----:B------:R-:W-:Y:S05]  /*13d0*/  BSYNC.RECONVERGENT B1 ;  /* 0x0000000000017941 */ /* 0x000fea0003800200 */
.L_x_25:
[----:B------:R2:W-:Y:S01]  /*13e0*/  STG.E desc[UR6][R8.64], R11 ;  /* 0x0000000b08007986 */ /* 0x0005e2000c101906 */
[----:B------:R-:W-:Y:S01]  /*13f0*/  IADD3 R15, PT, PT, R21, R15, RZ ;  /* 0x0000000f150f7210 */ /* 0x000fe20007ffe0ff */
[----:B------:R-:W-:Y:S06]  /*1400*/  @P2 BRA `(.L_x_27) ;  /* 0xfffffffc00882947 */ /* 0x000fec000383ffff */
.L_x_24:
[----:B------:R-:W-:Y:S05]  /*1410*/  BSYNC.RECONVERGENT B0 ;  /* 0x0000000000007941 */ /* 0x000fea0003800200 */
.L_x_23:
[----:B------:R-:W-:-:S13]  /*1420*/  ISETP.GE.U32.AND P0, PT, R18, 0x3, PT ;  /* 0x000000031200780c */ /* 0x000fda0003f06070 */
[----:B------:R-:W-:Y:S05]  /*1430*/  @!P0 EXIT ;  /* 0x000000000000894d */ /* 0x000fea0003800000 */
[----:B------:R-:W1:Y:S01]  /*1440*/  LDC R19, c[0x0][0x38c] ;  /* 0x0000e300ff137b82 */ /* 0x000e620000000800 */
[----:B------:R-:W-:Y:S01]  /*1450*/  IMAD.SHL.U32 R21, R21, 0x4, RZ ;  /* 0x0000000415157824 */ /* 0x000fe200078e00ff */
[----:B------:R-:W3:Y:S06]  /*1460*/  LDCU UR4, c[0x0][0x38c] ;  /* 0x00007180ff0477ac */ /* 0x000eec0008000800 */
[----:B--2---:R-:W2:Y:S02]  /*1470*/  LDC.64 R8, c[0x0][0x380] ;  /* 0x0000e000ff087b82 */ /* 0x004ea40000000a00 */
.L_x_36:
[----:B-1----:R-:W-:-:S04]  /*1480*/  IMAD R13, R19, UR8, R4 ;  /* 0x00000008130d7c24 */ /* 0x002fc8000f8e0204 */
[----:B--2---:R-:W-:-:S05]  /*1490*/  IMAD.WIDE R12, R13, 0x4, R8 ;  /* 0x000000040d0c7825 */ /* 0x004fca00078e0208 */
[----:B------:R-:W0:Y:S01]  /*14a0*/  LDG.E R0, desc[UR6][R12.64] ;  /* 0x000000060c007981 */ /* 0x000e22000c1e1900 */
[----:B------:R-:W-:Y:S02]  /*14b0*/  HFMA2 R7, -RZ, RZ, 0.96630859375, -0.0022525787353515625 ;  /* 0x3bbb989dff077431 */ /* 0x000fe400000001ff */
[----:B------:R-:W-:Y:S01]  /*14c0*/  IMAD.MOV.U32 R11, RZ, RZ, 0x437c0000 ;  /* 0x437c0000ff0b7424 */ /* 0x000fe200078e00ff */
[----:B------:R-:W1:Y:S01]  /*14d0*/  MUFU.RCP R10, R3 ;  /* 0x00000003000a7308 */ /* 0x000e620000001000 */
[----:B------:R-:W-:Y:S01]  /*14e0*/  BSSY.RECONVERGENT B0, `(.L_x_28) ;  /* 0x0000014000007945 */ /* 0x000fe20003800200 */
[----:B0-----:R-:W-:-:S04]  /*14f0*/  FADD R0, -R5, R0 ;  /* 0x0000000005007221 */ /* 0x001fc80000000100 */
[----:B------:R-:W-:-:S04]  /*1500*/  FFMA.SAT R2, R0, R7, 0.5 ;  /* 0x3f00000000027423 */ /* 0x000fc80000002007 */
[----:B------:R-:W-:Y:S01]  /*1510*/  FFMA.RM R2, R2, R11, 12582913 ;  /* 0x4b40000102027423 */ /* 0x000fe2000000400b */
[----:B-1----:R-:W-:-:S03]  /*1520*/  FFMA R11, -R3, R10, 1 ;  /* 0x3f800000030b7423 */ /* 0x002fc6000000010a */
[C---:B------:R-:W-:Y:S01]  /*1530*/  FADD R7, R2.reuse, -12583039 ;  /* 0xcb40007f02077421 */ /* 0x040fe20000000000 */
[----:B------:R-:W-:-:S03]  /*1540*/  SHF.L.U32 R2, R2, 0x17, RZ ;  /* 0x0000001702027819 */ /* 0x000fc600000006ff */
[----:B------:R-:W-:-:S04]  /*1550*/  FFMA R7, R0, 1.4426950216293334961, -R7 ;  /* 0x3fb8aa3b00077823 */ /* 0x000fc80000000807 */
[----:B------:R-:W-:Y:S01]  /*1560*/  FFMA R7, R0, 1.925963033500011079e-08, R7 ;  /* 0x32a5706000077823 */ /* 0x000fe20000000007 */
[----:B------:R-:W-:-:S05]  /*1570*/  FFMA R0, R10, R11, R10 ;  /* 0x0000000b0a007223 */ /* 0x000fca000000000a */
[----:B------:R-:W0:Y:S02]  /*1580*/  MUFU.EX2 R7, R7 ;  /* 0x0000000700077308 */ /* 0x000e240000000800 */
[----:B0-----:R-:W-:-:S06]  /*1590*/  FMUL R6, R2, R7 ;  /* 0x0000000702067220 */ /* 0x001fcc0000400000 */
[----:B------:R-:W0:Y:S01]  /*15a0*/  FCHK P0, R6, R3 ;  /* 0x0000000306007302 */ /* 0x000e220000000000 */
[----:B------:R-:W-:-:S04]  /*15b0*/  FFMA R2, R0, R6, RZ ;  /* 0x0000000600027223 */ /* 0x000fc800000000ff */
[----:B------:R-:W-:-:S04]  /*15c0*/  FFMA R11, -R3, R2, R6 ;  /* 0x00000002030b7223 */ /* 0x000fc80000000106 */
[----:B------:R-:W-:Y:S01]  /*15d0*/  FFMA R11, R0, R11, R2 ;  /* 0x0000000b000b7223 */ /* 0x000fe20000000002 */
[----:B0-----:R-:W-:Y:S06]  /*15e0*/  @!P0 BRA `(.L_x_29) ;  /* 0x00000000000c8947 */ /* 0x001fec0003800000 */
[----:B------:R-:W-:Y:S01]  /*15f0*/  IMAD.MOV.U32 R0, RZ, RZ, R6 ;  /* 0x000000ffff007224 */ /* 0x000fe200078e0006 */
[----:B------:R-:W-:-:S07]  /*1600*/  MOV R2, 0x1620 ;  /* 0x0000162000027802 */ /* 0x000fce0000000f00 */
[----:B---3--:R-:W-:Y:S05]  /*1610*/  CALL.REL.NOINC `($__internal_0_$__cuda_sm3x_div_rn_noftz_f32_slowpath) ;  /* 0x0000000400687944 */ /* 0x008fea0003c00000 */
.L_x_29:
[----:B---3--:R-:W-:Y:S05]  /*1620*/  BSYNC.RECONVERGENT B0 ;  /* 0x0000000000007941 */ /* 0x008fea0003800200 */
.L_x_28:
[----:B------:R-:W-:Y:S01]  /*1630*/  IADD3 R14, P0, PT, R21, R12, RZ ;  /* 0x0000000c150e7210 */ /* 0x000fe20007f1e0ff */
[----:B------:R0:W-:Y:S03]  /*1640*/  STG.E desc[UR6][R12.64], R11 ;  /* 0x0000000b0c007986 */ /* 0x0001e6000c101906 */
[----:B------:R-:W-:-:S05]  /*1650*/  IADD3.X R15, PT, PT, RZ, R13, RZ, P0, !PT ;  /* 0x0000000dff0f7210 */ /* 0x000fca00007fe4ff */
[----:B------:R-:W2:Y:S01]  /*1660*/  LDG.E R0, desc[UR6][R14.64] ;  /* 0x000000060e007981 */ /* 0x000ea2000c1e1900 */
[----:B------:R-:W-:Y:S01]  /*1670*/  IMAD.MOV.U32 R7, RZ, RZ, 0x3bbb989d ;  /* 0x3bbb989dff077424 */ /* 0x000fe200078e00ff */
[----:B------:R-:W-:Y:S01]  /*1680*/  MOV R17, 0x437c0000 ;  /* 0x437c000000117802 */ /* 0x000fe20000000f00 */
[----:B------:R-:W0:Y:S01]  /*1690*/  MUFU.RCP R10, R3 ;  /* 0x00000003000a7308 */ /* 0x000e220000001000 */
[----:B------:R-:W-:Y:S01]  /*16a0*/  BSSY.RECONVERGENT B0, `(.L_x_30) ;  /* 0x0000014000007945 */ /* 0x000fe20003800200 */
[----:B0-----:R-:W-:Y:S01]  /*16b0*/  FFMA R11, -R3, R10, 1 ;  /* 0x3f800000030b7423 */ /* 0x001fe2000000010a */
[----:B--2---:R-:W-:-:S04]  /*16c0*/  FADD R0, -R5, R0 ;  /* 0x0000000005007221 */ /* 0x004fc80000000100 */
[----:B------:R-:W-:-:S04]  /*16d0*/  FFMA.SAT R2, R0, R7, 0.5 ;  /* 0x3f00000000027423 */ /* 0x000fc80000002007 */
[----:B------:R-:W-:-:S04]  /*16e0*/  FFMA.RM R2, R2, R17, 12582913 ;  /* 0x4b40000102027423 */ /* 0x000fc80000004011 */
[C---:B------:R-:W-:Y:S01]  /*16f0*/  FADD R7, R2.reuse, -12583039 ;  /* 0xcb40007f02077421 */ /* 0x040fe20000000000 */
[----:B------:R-:W-:-:S03]  /*1700*/  IMAD.SHL.U32 R2, R2, 0x800000, RZ ;  /* 0x0080000002027824 */ /* 0x000fc600078e00ff */
        /* <DEDUP_REMOVED lines=10> */
[----:B------:R-:W-:Y:S02]  /*17b0*/  MOV R0, R6 ;  /* 0x0000000600007202 */ /* 0x000fe40000000f00 */
[----:B------:R-:W-:-:S07]  /*17c0*/  MOV R2, 0x17e0 ;  /* 0x000017e000027802 */ /* 0x000fce0000000f00 */
[----:B------:R-:W-:Y:S05]  /*17d0*/  CALL.REL.NOINC `($__internal_0_$__cuda_sm3x_div_rn_noftz_f32_slowpath) ;  /* 0x0000000000f87944 */ /* 0x000fea0003c00000 */
.L_x_31:
[----:B------:R-:W-:Y:S05]  /*17e0*/  BSYNC.RECONVERGENT B0 ;  /* 0x0000000000007941 */ /* 0x000fea0003800200 */
.L_x_30:
[----:B------:R-:W-:Y:S01]  /*17f0*/  IADD3 R12, P0, PT, R21, R14, RZ ;  /* 0x0000000e150c7210 */ /* 0x000fe20007f1e0ff */
[----:B------:R0:W-:Y:S04]  /*1800*/  STG.E desc[UR6][R14.64], R11 ;  /* 0x0000000b0e007986 */ /* 0x0001e8000c101906 */
[----:B------:R-:W-:-:S05]  /*1810*/  IMAD.X R13, RZ, RZ, R15, P0 ;  /* 0x000000ffff0d7224 */ /* 0x000fca00000e060f */
[----:B------:R-:W2:Y:S01]  /*1820*/  LDG.E R0, desc[UR6][R12.64] ;  /* 0x000000060c007981 */ /* 0x000ea2000c1e1900 */
[----:B------:R-:W-:Y:S02]  /*1830*/  HFMA2 R7, -RZ, RZ, 0.96630859375, -0.0022525787353515625 ;  /* 0x3bbb989dff077431 */ /* 0x000fe400000001ff */
[----:B------:R-:W-:Y:S01]  /*1840*/  IMAD.MOV.U32 R17, RZ, RZ, 0x437c0000 ;  /* 0x437c0000ff117424 */ /* 0x000fe200078e00ff */
[----:B------:R-:W0:Y:S01]  /*1850*/  MUFU.RCP R10, R3 ;  /* 0x00000003000a7308 */ /* 0x000e220000001000 */
[----:B------:R-:W-:Y:S01]  /*1860*/  BSSY.RECONVERGENT B0, `(.L_x_32) ;  /* 0x0000014000007945 */ /* 0x000fe20003800200 */
[----:B0-----:R-:W-:Y:S01]  /*1870*/  FFMA R11, -R3, R10, 1 ;  /* 0x3f800000030b7423 */ /* 0x001fe2000000010a */
[----:B--2---:R-:W-:-:S04]  /*1880*/  FADD R0, -R5, R0 ;  /* 0x0000000005007221 */ /* 0x004fc80000000100 */
[----:B------:R-:W-:-:S04]  /*1890*/  FFMA.SAT R2, R0, R7, 0.5 ;  /* 0x3f00000000027423 */ /* 0x000fc80000002007 */
[----:B------:R-:W-:-:S04]  /*18a0*/  FFMA.RM R2, R2, R17, 12582913 ;  /* 0x4b40000102027423 */ /* 0x000fc80000004011 */
        /* <DEDUP_REMOVED lines=14> */
[----:B------:R-:W-:Y:S05]  /*1990*/  CALL.REL.NOINC `($__internal_0_$__cuda_sm3x_div_rn_noftz_f32_slowpath) ;  /* 0x0000000000887944 */ /* 0x000fea0003c00000 */
.L_x_33:
[----:B------:R-:W-:Y:S05]  /*19a0*/  BSYNC.RECONVERGENT B0 ;  /* 0x0000000000007941 */ /* 0x000fea0003800200 */
.L_x_32:
        /* <DEDUP_REMOVED lines=27> */
.L_x_35:
[----:B------:R-:W-:Y:S05]  /*1b60*/  BSYNC.RECONVERGENT B0 ;  /* 0x0000000000007941 */ /* 0x000fea0003800200 */
.L_x_34:
[----:B------:R4:W-:Y:S01]  /*1b70*/  STG.E desc[UR6][R14.64], R11 ;  /* 0x0000000b0e007986 */ /* 0x0009e2000c101906 */
[----:B------:R-:W-:-:S04]  /*1b80*/  IADD3 R4, PT, PT, R21, R4, RZ ;  /* 0x0000000415047210 */ /* 0x000fc80007ffe0ff */
[----:B------:R-:W-:-:S13]  /*1b90*/  ISETP.GE.AND P0, PT, R4, UR4, PT ;  /* 0x0000000404007c0c */ /* 0x000fda000bf06270 */
[----:B----4-:R-:W-:Y:S05]  /*1ba0*/  @!P0 BRA `(.L_x_36) ;  /* 0xfffffff800348947 */ /* 0x010fea000383ffff */
[----:B------:R-:W-:Y:S05]  /*1bb0*/  EXIT ;  /* 0x000000000000794d */ /* 0x000fea0003800000 */
        .weak           $__internal_0_$__cuda_sm3x_div_rn_noftz_f32_slowpath
        .type           $__internal_0_$__cuda_sm3x_div_rn_noftz_f32_slowpath,@function
        .size           $__internal_0_$__cuda_sm3x_div_rn_noftz_f32_slowpath,(.L_x_56 - $__internal_0_$__cuda_sm3x_div_rn_noftz_f32_slowpath)
$__internal_0_$__cuda_sm3x_div_rn_noftz_f32_slowpath:
[----:B------:R-:W-:Y:S01]  /*1bc0*/  SHF.R.U32.HI R6, RZ, 0x17, R3 ;  /* 0x00000017ff067819 */ /* 0x000fe20000011603 */
[----:B------:R-:W-:Y:S01]  /*1bd0*/  BSSY.RECONVERGENT B2, `(.L_x_37) ;  /* 0x0000063000027945 */ /* 0x000fe20003800200 */
[----:B------:R-:W-:Y:S02]  /*1be0*/  SHF.R.U32.HI R10, RZ, 0x17, R0 ;  /* 0x00000017ff0a7819 */ /* 0x000fe40000011600 */
[----:B------:R-:W-:Y:S02]  /*1bf0*/  LOP3.LUT R6, R6, 0xff, RZ, 0xc0, !PT ;  /* 0x000000ff06067812 */ /* 0x000fe400078ec0ff */
[----:B------:R-:W-:Y:S02]  /*1c00*/  LOP3.LUT R10, R10, 0xff, RZ, 0xc0, !PT ;  /* 0x000000ff0a0a7812 */ /* 0x000fe400078ec0ff */
[----:B------:R-:W-:Y:S02]  /*1c10*/  IADD3 R11, PT, PT, R6, -0x1, RZ ;  /* 0xffffffff060b7810 */ /* 0x000fe40007ffe0ff */
[----:B------:R-:W-:Y:S01]  /*1c20*/  MOV R17, R3 ;  /* 0x0000000300117202 */ /* 0x000fe20000000f00 */
[----:B------:R-:W-:Y:S01]  /*1c30*/  VIADD R16, R10, 0xffffffff ;  /* 0xffffffff0a107836 */ /* 0x000fe20000000000 */
[----:B------:R-:W-:-:S04]  /*1c40*/  ISETP.GT.U32.AND P0, PT, R11, 0xfd, PT ;  /* 0x000000fd0b00780c */ /* 0x000fc80003f04070 */
[----:B------:R-:W-:-:S13]  /*1c50*/  ISETP.GT.U32.OR P0, PT, R16, 0xfd, P0 ;  /* 0x000000fd1000780c */ /* 0x000fda0000704470 */
[----:B------:R-:W-:Y:S01]  /*1c60*/  @!P0 MOV R7, RZ ;  /* 0x000000ff00078202 */ /* 0x000fe20000000f00 */
[----:B------:R-:W-:Y:S06]  /*1c70*/  @!P0 BRA `(.L_x_38) ;  /* 0x00000000005c8947 */ /* 0x000fec0003800000 */
[----:B------:R-:W-:Y:S02]  /*1c80*/  FSETP.GTU.FTZ.AND P0, PT, |R0|, +INF , PT ;  /* 0x7f8000000000780b */ /* 0x000fe40003f1c200 */
[----:B------:R-:W-:-:S04]  /*1c90*/  FSETP.GTU.FTZ.AND P1, PT, |R3|, +INF , PT ;  /* 0x7f8000000300780b */ /* 0x000fc80003f3c200 */
[----:B------:R-:W-:-:S13]  /*1ca0*/  PLOP3.LUT P0, PT, P0, P1, PT, 0xf8, 0x8f ;  /* 0x00000000008f781c */ /* 0x000fda0000703f70 */
[----:B------:R-:W-:Y:S05]  /*1cb0*/  @P0 BRA `(.L_x_39) ;  /* 0x00000004004c0947 */ /* 0x000fea0003800000 */
[----:B------:R-:W-:-:S13]  /*1cc0*/  LOP3.LUT P0, RZ, R17, 0x7fffffff, R0, 0xc8, !PT ;  /* 0x7fffffff11ff7812 */ /* 0x000fda000780c800 */
[----:B------:R-:W-:Y:S05]  /*1cd0*/  @!P0 BRA `(.L_x_40) ;  /* 0x00000004003c8947 */ /* 0x000fea0003800000 */
[C---:B------:R-:W-:Y:S02]  /*1ce0*/  FSETP.NEU.FTZ.AND P3, PT, |R0|.reuse, +INF , PT ;  /* 0x7f8000000000780b */ /* 0x040fe40003f7d200 */
[----:B------:R-:W-:Y:S02]  /*1cf0*/  FSETP.NEU.FTZ.AND P1, PT, |R3|, +INF , PT ;  /* 0x7f8000000300780b */ /* 0x000fe40003f3d200 */
[----:B------:R-:W-:-:S11]  /*1d00*/  FSETP.NEU.FTZ.AND P0, PT, |R0|, +INF , PT ;  /* 0x7f8000000000780b */ /* 0x000fd60003f1d200 */
[----:B------:R-:W-:Y:S05]  /*1d10*/  @!P1 BRA !P3, `(.L_x_40) ;  /* 0x00000004002c9947 */ /* 0x000fea0005800000 */
[----:B------:R-:W-:-:S04]  /*1d20*/  LOP3.LUT P3, RZ, R0, 0x7fffffff, RZ, 0xc0, !PT ;  /* 0x7fffffff00ff7812 */ /* 0x000fc8000786c0ff */
[----:B------:R-:W-:-:S13]  /*1d30*/  PLOP3.LUT P1, PT, P1, P3, PT, 0x2f, 0xf2 ;  /* 0x0000000000f2781c */ /* 0x000fda0000f26577 */
[----:B------:R-:W-:Y:S05]  /*1d40*/  @P1 BRA `(.L_x_41) ;  /* 0x0000000400181947 */ /* 0x000fea0003800000 */
[----:B------:R-:W-:-:S04]  /*1d50*/  LOP3.LUT P1, RZ, R17, 0x7fffffff, RZ, 0xc0, !PT ;  /* 0x7fffffff11ff7812 */ /* 0x000fc8000782c0ff */
[----:B------:R-:W-:-:S13]  /*1d60*/  PLOP3.LUT P0, PT, P0, P1, PT, 0x2f, 0xf2 ;  /* 0x0000000000f2781c */ /* 0x000fda0000702577 */
[----:B------:R-:W-:Y:S05]  /*1d70*/  @P0 BRA `(.L_x_42) ;  /* 0x0000000400000947 */ /* 0x000fea0003800000 */
[----:B------:R-:W-:Y:S02]  /*1d80*/  ISETP.GE.AND P0, PT, R16, RZ, PT ;  /* 0x000000ff1000720c */ /* 0x000fe40003f06270 */
[----:B------:R-:W-:-:S11]  /*1d90*/  ISETP.GE.AND P1, PT, R11, RZ, PT ;  /* 0x000000ff0b00720c */ /* 0x000fd60003f26270 */
[----:B------:R-:W-:Y:S01]  /*1da0*/  @P0 IMAD.MOV.U32 R7, RZ, RZ, RZ ;  /* 0x000000ffff070224 */ /* 0x000fe200078e00ff */
[----:B------:R-:W-:Y:S01]  /*1db0*/  @!P0 MOV R7, 0xffffffc0 ;  /* 0xffffffc000078802 */ /* 0x000fe20000000f00 */
[----:B------:R-:W-:Y:S01]  /*1dc0*/  @!P0 FFMA R0, R0, 1.84467440737095516160e+19, RZ ;  /* 0x5f80000000008823 */ /* 0x000fe200000000ff */
[----:B------:R-:W-:Y:S02]  /*1dd0*/  @!P1 FFMA R17, R3, 1.84467440737095516160e+19, RZ ;  /* 0x5f80000003119823 */ /* 0x000fe400000000ff */
[----:B------:R-:W-:-:S07]  /*1de0*/  @!P1 IADD3 R7, PT, PT, R7, 0x40, RZ ;  /* 0x0000004007079810 */ /* 0x000fce0007ffe0ff */
.L_x_38:
[----:B------:R-:W-:Y:S01]  /*1df0*/  LEA R20, R6, 0xc0800000, 0x17 ;  /* 0xc080000006147811 */ /* 0x000fe200078eb8ff */
[----:B------:R-:W-:Y:S04]  /*1e00*/  BSSY.RECONVERGENT B3, `(.L_x_43) ;  /* 0x0000036000037945 */ /* 0x000fe80003800200 */
[----:B------:R-:W-:Y:S01]  /*1e10*/  IMAD.IADD R20, R17, 0x1, -R20 ;  /* 0x0000000111147824 */ /* 0x000fe200078e0a14 */
[----:B------:R-:W-:-:S03]  /*1e20*/  IADD3 R17, PT, PT, R10, -0x7f, RZ ;  /* 0xffffff810a117810 */ /* 0x000fc60007ffe0ff */
[----:B------:R-:W0:Y:S01]  /*1e30*/  MUFU.RCP R16, R20 ;  /* 0x0000001400107308 */ /* 0x000e220000001000 */
[----:B------:R-:W-:Y:S01]  /*1e40*/  FADD.FTZ R11, -R20, -RZ ;  /* 0x800000ff140b7221 */ /* 0x000fe20000010100 */
[----:B------:R-:W-:-:S03]  /*1e50*/  IMAD R0, R17, -0x800000, R0 ;  /* 0xff80000011007824 */ /* 0x000fc600078e0200 */
[----:B0-----:R-:W-:-:S04]  /*1e60*/  FFMA R23, R16, R11, 1 ;  /* 0x3f80000010177423 */ /* 0x001fc8000000000b */
[----:B------:R-:W-:-:S04]  /*1e70*/  FFMA R23, R16, R23, R16 ;  /* 0x0000001710177223 */ /* 0x000fc80000000010 */
[----:B------:R-:W-:-:S04]  /*1e80*/  FFMA R10, R0, R23, RZ ;  /* 0x00000017000a7223 */ /* 0x000fc800000000ff */
[----:B------:R-:W-:-:S04]  /*1e90*/  FFMA R16, R11, R10, R0 ;  /* 0x0000000a0b107223 */ /* 0x000fc80000000000 */
[----:B------:R-:W-:Y:S01]  /*1ea0*/  FFMA R16, R23, R16, R10 ;  /* 0x0000001017107223 */ /* 0x000fe2000000000a */
[----:B------:R-:W-:-:S03]  /*1eb0*/  IADD3 R10, PT, PT, R17, 0x7f, -R6 ;  /* 0x0000007f110a7810 */ /* 0x000fc60007ffe806 */
[----:B------:R-:W-:Y:S01]  /*1ec0*/  FFMA R11, R11, R16, R0 ;  /* 0x000000100b0b7223 */ /* 0x000fe20000000000 */
[----:B------:R-:W-:-:S03]  /*1ed0*/  IADD3 R7, PT, PT, R10, R7, RZ ;  /* 0x000000070a077210 */ /* 0x000fc60007ffe0ff */
[----:B------:R-:W-:-:S05]  /*1ee0*/  FFMA R0, R23, R11, R16 ;  /* 0x0000000b17007223 */ /* 0x000fca0000000010 */
[----:B------:R-:W-:-:S04]  /*1ef0*/  SHF.R.U32.HI R6, RZ, 0x17, R0 ;  /* 0x00000017ff067819 */ /* 0x000fc80000011600 */
[----:B------:R-:W-:-:S05]  /*1f00*/  LOP3.LUT R6, R6, 0xff, RZ, 0xc0, !PT ;  /* 0x000000ff06067812 */ /* 0x000fca00078ec0ff */
[----:B------:R-:W-:-:S05]  /*1f10*/  IMAD.IADD R6, R6, 0x1, R7 ;  /* 0x0000000106067824 */ /* 0x000fca00078e0207 */
[----:B------:R-:W-:-:S04]  /*1f20*/  IADD3 R10, PT, PT, R6, -0x1, RZ ;  /* 0xffffffff060a7810 */ /* 0x000fc80007ffe0ff */
[----:B------:R-:W-:-:S13]  /*1f30*/  ISETP.GE.U32.AND P0, PT, R10, 0xfe, PT ;  /* 0x000000fe0a00780c */ /* 0x000fda0003f06070 */
[----:B------:R-:W-:Y:S05]  /*1f40*/  @!P0 BRA `(.L_x_44) ;  /* 0x0000000000808947 */ /* 0x000fea0003800000 */
[----:B------:R-:W-:-:S13]  /*1f50*/  ISETP.GT.AND P0, PT, R6, 0xfe, PT ;  /* 0x000000fe0600780c */ /* 0x000fda0003f04270 */
[----:B------:R-:W-:Y:S05]  /*1f60*/  @P0 BRA `(.L_x_45) ;  /* 0x00000000006c0947 */ /* 0x000fea0003800000 */
[----:B------:R-:W-:-:S13]  /*1f70*/  ISETP.GE.AND P0, PT, R6, 0x1, PT ;  /* 0x000000010600780c */ /* 0x000fda0003f06270 */
[----:B------:R-:W-:Y:S05]  /*1f80*/  @P0 BRA `(.L_x_46) ;  /* 0x0000000000740947 */ /* 0x000fea0003800000 */
[----:B------:R-:W-:Y:S02]  /*1f90*/  ISETP.GE.AND P0, PT, R6, -0x18, PT ;  /* 0xffffffe80600780c */ /* 0x000fe40003f06270 */
[----:B------:R-:W-:-:S11]  /*1fa0*/  LOP3.LUT R0, R0, 0x80000000, RZ, 0xc0, !PT ;  /* 0x8000000000007812 */ /* 0x000fd600078ec0ff */
[----:B------:R-:W-:Y:S05]  /*1fb0*/  @!P0 BRA `(.L_x_46) ;  /* 0x0000000000688947 */ /* 0x000fea0003800000 */
[CCC-:B------:R-:W-:Y:S01]  /*1fc0*/  FFMA.RZ R7, R23.reuse, R11.reuse, R16.reuse ;  /* 0x0000000b17077223 */ /* 0x1c0fe2000000c010 */
[CCC-:B------:R-:W-:Y:S01]  /*1fd0*/  FFMA.RP R10, R23.reuse, R11.reuse, R16.reuse ;  /* 0x0000000b170a7223 */ /* 0x1c0fe20000008010 */
[----:B------:R-:W-:Y:S01]  /*1fe0*/  FFMA.RM R23, R23, R11, R16 ;  /* 0x0000000b17177223 */ /* 0x000fe20000004010 */
[C---:B------:R-:W-:Y:S02]  /*1ff0*/  IADD3 R11, PT, PT, R6.reuse, 0x20, RZ ;  /* 0x00000020060b7810 */ /* 0x040fe40007ffe0ff */
[----:B------:R-:W-:Y:S02]  /*2000*/  LOP3.LUT R7, R7, 0x7fffff, RZ, 0xc0, !PT ;  /* 0x007fffff07077812 */ /* 0x000fe400078ec0ff */
[C---:B------:R-:W-:Y:S02]  /*2010*/  ISETP.NE.AND P3, PT, R6.reuse, RZ, PT ;  /* 0x000000ff0600720c */ /* 0x040fe40003f65270 */
[----:B------:R-:W-:Y:S02]  /*2020*/  LOP3.LUT R16, R7, 0x800000, RZ, 0xfc, !PT ;  /* 0x0080000007107812 */ /* 0x000fe400078efcff */
[----:B------:R-:W-:Y:S01]  /*2030*/  ISETP.NE.AND P1, PT, R6, RZ, PT ;  /* 0x000000ff0600720c */ /* 0x000fe20003f25270 */
[----:B------:R-:W-:Y:S01]  /*2040*/  IMAD.MOV R6, RZ, RZ, -R6 ;  /* 0x000000ffff067224 */ /* 0x000fe200078e0a06 */
[----:B------:R-:W-:-:S02]  /*2050*/  SHF.L.U32 R11, R16, R11, RZ ;  /* 0x0000000b100b7219 */ /* 0x000fc400000006ff */
[----:B------:R-:W-:Y:S02]  /*2060*/  FSETP.NEU.FTZ.AND P0, PT, R10, R23, PT ;  /* 0x000000170a00720b */ /* 0x000fe40003f1d000 */
[----:B------:R-:W-:Y:S02]  /*2070*/  SEL R7, R6, RZ, P3 ;  /* 0x000000ff06077207 */ /* 0x000fe40001800000 */
[----:B------:R-:W-:Y:S02]  /*2080*/  ISETP.NE.AND P1, PT, R11, RZ, P1 ;  /* 0x000000ff0b00720c */ /* 0x000fe40000f25270 */
[----:B------:R-:W-:Y:S02]  /*2090*/  SHF.R.U32.HI R7, RZ, R7, R16 ;  /* 0x00000007ff077219 */ /* 0x000fe40000011610 */
[----:B------:R-:W-:Y:S02]  /*20a0*/  PLOP3.LUT P0, PT, P0, P1, PT, 0xf8, 0x8f ;  /* 0x00000000008f781c */ /* 0x000fe40000703f70 */
[----:B------:R-:W-:-:S02]  /*20b0*/  SHF.R.U32.HI R6, RZ, 0x1, R7 ;  /* 0x00000001ff067819 */ /* 0x000fc40000011607 */
[----:B------:R-:W-:-:S04]  /*20c0*/  SEL R11, RZ, 0x1, !P0 ;  /* 0x00000001ff0b7807 */ /* 0x000fc80004000000 */
[----:B------:R-:W-:-:S04]  /*20d0*/  LOP3.LUT R10, R11, 0x1, R6, 0xf8, !PT ;  /* 0x000000010b0a7812 */ /* 0x000fc800078ef806 */
[----:B------:R-:W-:-:S04]  /*20e0*/  LOP3.LUT R7, R10, R7, RZ, 0xc0, !PT ;  /* 0x000000070a077212 */ /* 0x000fc800078ec0ff */
[----:B------:R-:W-:-:S04]  /*20f0*/  IADD3 R7, PT, PT, R6, R7, RZ ;  /* 0x0000000706077210 */ /* 0x000fc80007ffe0ff */
[----:B------:R-:W-:Y:S01]  /*2100*/  LOP3.LUT R0, R7, R0, RZ, 0xfc, !PT ;  /* 0x0000000007007212 */ /* 0x000fe200078efcff */
[----:B------:R-:W-:Y:S06]  /*2110*/  BRA `(.L_x_46) ;  /* 0x0000000000107947 */ /* 0x000fec0003800000 */
.L_x_45:
[----:B------:R-:W-:-:S04]  /*2120*/  LOP3.LUT R0, R0, 0x80000000, RZ, 0xc0, !PT ;  /* 0x8000000000007812 */ /* 0x000fc800078ec0ff */
[----:B------:R-:W-:Y:S01]  /*2130*/  LOP3.LUT R0, R0, 0x7f800000, RZ, 0xfc, !PT ;  /* 0x7f80000000007812 */ /* 0x000fe200078efcff */
[----:B------:R-:W-:Y:S06]  /*2140*/  BRA `(.L_x_46) ;  /* 0x0000000000047947 */ /* 0x000fec0003800000 */
.L_x_44:
[----:B------:R-:W-:-:S07]  /*2150*/  LEA R0, R7, R0, 0x17 ;  /* 0x0000000007007211 */ /* 0x000fce00078eb8ff */
.L_x_46:
[----:B------:R-:W-:Y:S05]  /*2160*/  BSYNC.RECONVERGENT B3 ;  /* 0x0000000000037941 */ /* 0x000fea0003800200 */
.L_x_43:
[----:B------:R-:W-:Y:S05]  /*2170*/  BRA `(.L_x_47) ;  /* 0x0000000000207947 */ /* 0x000fea0003800000 */
.L_x_42:
[----:B------:R-:W-:-:S04]  /*2180*/  LOP3.LUT R0, R17, 0x80000000, R0, 0x48, !PT ;  /* 0x8000000011007812 */ /* 0x000fc800078e4800 */
[----:B------:R-:W-:Y:S01]  /*2190*/  LOP3.LUT R0, R0, 0x7f800000, RZ, 0xfc, !PT ;  /* 0x7f80000000007812 */ /* 0x000fe200078efcff */
[----:B------:R-:W-:Y:S06]  /*21a0*/  BRA `(.L_x_47) ;  /* 0x0000000000147947 */ /* 0x000fec0003800000 */
.L_x_41:
[----:B------:R-:W-:Y:S01]  /*21b0*/  LOP3.LUT R0, R17, 0x80000000, R0, 0x48, !PT ;  /* 0x8000000011007812 */ /* 0x000fe200078e4800 */
[----:B------:R-:W-:Y:S06]  /*21c0*/  BRA `(.L_x_47) ;  /* 0x00000000000c7947 */ /* 0x000fec0003800000 */
.L_x_40:
[----:B------:R-:W0:Y:S01]  /*21d0*/  MUFU.RSQ R0, -QNAN ;  /* 0xffc0000000007908 */ /* 0x000e220000001400 */
[----:B------:R-:W-:Y:S05]  /*21e0*/  BRA `(.L_x_47) ;  /* 0x0000000000047947 */ /* 0x000fea0003800000 */
.L_x_39:
[----:B------:R-:W-:-:S07]  /*21f0*/  FADD.FTZ R0, R0, R3 ;  /* 0x0000000300007221 */ /* 0x000fce0000010000 */
.L_x_47:
[----:B------:R-:W-:Y:S05]  /*2200*/  BSYNC.RECONVERGENT B2 ;  /* 0x0000000000027941 */ /* 0x000fea0003800200 */
.L_x_37:
[----:B------:R-:W-:Y:S01]  /*2210*/  HFMA2 R7, -RZ, RZ, 0, 0 ;  /* 0x00000000ff077431 */ /* 0x000fe200000001ff */
[----:B------:R-:W-:Y:S01]  /*2220*/  MOV R6, R2 ;  /* 0x0000000200067202 */ /* 0x000fe20000000f00 */
[----:B0-----:R-:W-:-:S03]  /*2230*/  IMAD.MOV.U32 R11, RZ, RZ, R0 ;  /* 0x000000ffff0b7224 */ /* 0x001fc600078e0000 */
[----:B------:R-:W-:Y:S05]  /*2240*/  RET.REL.NODEC R6 `(_Z14softmax_kernelPfii) ;  /* 0xffffffdc066c7950 */ /* 0x000fea0003c3ffff */
.L_x_48:
        /* <DEDUP_REMOVED lines=11> */
.L_x_56:


//--------------------- .text._Z23attention_scores_kernelPKfS0_Pfiiiff --------------------------
	.section	.text._Z23attention_scores_kernelPKfS0_Pfiiiff,"ax",@progbits
	.align	128
        .global         _Z23attention_scores_kernelPKfS0_Pfiiiff
        .type           _Z23attention_scores_kernelPKfS0_Pfiiiff,@function
        .size           _Z23attention_scores_kernelPKfS0_Pfiiiff,(.L_x_59 - _Z23attention_scores_kernelPKfS0_Pfiiiff)
        .other          _Z23attention_scores_kernelPKfS0_Pfiiiff,@"STO_CUDA_ENTRY STV_DEFAULT"
_Z23attention_scores_kernelPKfS0_Pfiiiff:
.text._Z23attention_scores_kernelPKfS0_Pfiiiff:
[----:B------:R-:W-:Y:S01]  /*0000*/  LDC R1, c[0x0][0x37c] ;  /* 0x0000df00ff017b82 */ /* 0x000fe20000000800 */
[----:B------:R-:W0:Y:S07]  /*0010*/  S2R R3, SR_TID.X ;  /* 0x0000000000037919 */ /* 0x000e2e0000002100 */
[----:B------:R-:W1:Y:S01]  /*0020*/  LDC R7, c[0x0][0x364] ;  /* 0x0000d900ff077b82 */ /* 0x000e620000000800 */
[----:B------:R-:W2:Y:S01]  /*0030*/  LDCU.64 UR10, c[0x0][0x398] ;  /* 0x00007300ff0a77ac */ /* 0x000ea20008000a00 */
[----:B------:R-:W1:Y:S06]  /*0040*/  S2R R2, SR_TID.Y ;  /* 0x0000000000027919 */ /* 0x000e6c0000002200 */
[----:B------:R-:W0:Y:S08]  /*0050*/  S2UR UR5, SR_CTAID.X ;  /* 0x00000000000579c3 */ /* 0x000e300000002500 */
[----:B------:R-:W0:Y:S08]  /*0060*/  LDC R0, c[0x0][0x360] ;  /* 0x0000d800ff007b82 */ /* 0x000e300000000800 */
[----:B------:R-:W1:Y:S01]  /*0070*/  S2UR UR4, SR_CTAID.Y ;  /* 0x00000000000479c3 */ /* 0x000e620000002600 */
[----:B0-----:R-:W-:-:S05]  /*0080*/  IMAD R0, R0, UR5, R3 ;  /* 0x0000000500007c24 */ /* 0x001fca000f8e0203 */
[----:B--2---:R-:W-:Y:S01]  /*0090*/  ISETP.GE.AND P0, PT, R0, UR11, PT ;  /* 0x0000000b00007c0c */ /* 0x004fe2000bf06270 */
[----:B-1----:R-:W-:-:S05]  /*00a0*/  IMAD R7, R7, UR4, R2 ;  /* 0x0000000407077c24 */ /* 0x002fca000f8e0202 */
[----:B------:R-:W-:-:S13]  /*00b0*/  ISETP.GE.OR P0, PT, R7, UR10, P0 ;  /* 0x0000000a07007c0c */ /* 0x000fda0008706670 */
[----:B------:R-:W-:Y:S05]  /*00c0*/  @P0 EXIT ;  /* 0x000000000000094d */ /* 0x000fea0003800000 */
[----:B------:R-:W0:Y:S01]  /*00d0*/  LDCU UR7, c[0x0][0x3a0] ;  /* 0x00007400ff0777ac */ /* 0x000e220008000800 */
[----:B------:R-:W-:Y:S01]  /*00e0*/  HFMA2 R14, -RZ, RZ, 0, 0 ;  /* 0x00000000ff0e7431 */ /* 0x000fe200000001ff */
[----:B------:R-:W1:Y:S01]  /*00f0*/  LDCU.64 UR12, c[0x0][0x358] ;  /* 0x00006b00ff0c77ac */ /* 0x000e620008000a00 */
[----:B0-----:R-:W-:-:S09]  /*0100*/  UISETP.GE.AND UP0, UPT, UR7, 0x1, UPT ;  /* 0x000000010700788c */ /* 0x001fd2000bf06270 */
[----:B-1----:R-:W-:Y:S05]  /*0110*/  BRA.U !UP0, `(.L_x_49) ;  /* 0x00000009089c7547 */ /* 0x002fea000b800000 */
[----:B------:R-:W-:Y:S02]  /*0120*/  UISETP.GE.U32.AND UP1, UPT, UR7, 0x10, UPT ;  /* 0x000000100700788c */ /* 0x000fe4000bf26070 */
[----:B------:R-:W-:Y:S01]  /*0130*/  IMAD R8, R7, UR7, RZ ;  /* 0x0000000707087c24 */ /* 0x000fe2000f8e02ff */
[----:B------:R-:W-:Y:S02]  /*0140*/  ULOP3.LUT UR10, UR7, 0xf, URZ, 0xc0, !UPT ;  /* 0x0000000f070a7892 */ /* 0x000fe4000f8ec0ff */
[----:B------:R-:W-:Y:S01]  /*0150*/  IMAD R9, R0, UR7, RZ ;  /* 0x0000000700097c24 */ /* 0x000fe2000f8e02ff */
[----:B------:R-:W-:Y:S01]  /*0160*/  MOV R14, RZ ;  /* 0x000000ff000e7202 */ /* 0x000fe20000000f00 */
[----:B------:R-:W-:Y:S01]  /*0170*/  UMOV UR4, URZ ;  /* 0x000000ff00047c82 */ /* 0x000fe20008000000 */
[----:B------:R-:W-:Y:S01]  /*0180*/  UISETP.NE.AND UP0, UPT, UR10, URZ, UPT ;  /* 0x000000ff0a00728c */ /* 0x000fe2000bf05270 */
[----:B------:R-:W-:Y:S10]  /*0190*/  BRA.U !UP1, `(.L_x_50) ;  /* 0x0000000509107547 */ /* 0x000ff4000b800000 */
[----:B------:R-:W0:Y:S01]  /*01a0*/  LDC.64 R2, c[0x0][0x380] ;  /* 0x0000e000ff027b82 */ /* 0x000e220000000a00 */
[----:B------:R-:W1:Y:S01]  /*01b0*/  LDCU.64 UR8, c[0x0][0x388] ;  /* 0x00007100ff0877ac */ /* 0x000e620008000a00 */
[----:B------:R-:W-:Y:S02]  /*01c0*/  MOV R14, RZ ;  /* 0x000000ff000e7202 */ /* 0x000fe40000000f00 */
[----:B------:R-:W-:Y:S01]  /*01d0*/  MOV R6, R9 ;  /* 0x0000000900067202 */ /* 0x000fe20000000f00 */
[----:B------:R-:W-:Y:S02]  /*01e0*/  ULOP3.LUT UR4, UR7, 0x7ffffff0, URZ, 0xc0, !UPT ;  /* 0x7ffffff007047892 */ /* 0x000fe4000f8ec0ff */
[----:B-1----:R-:W-:Y:S02]  /*01f0*/  UIADD3 UR5, UP1, UPT, UR8, 0x20, URZ ;  /* 0x0000002008057890 */ /* 0x002fe4000ff3e0ff */
[----:B------:R-:W-:Y:S02]  /*0200*/  UIADD3 UR8, UPT, UPT, -UR4, URZ, URZ ;  /* 0x000000ff04087290 */ /* 0x000fe4000fffe1ff */
[----:B------:R-:W-:Y:S01]  /*0210*/  UIADD3.X UR6, UPT, UPT, URZ, UR9, URZ, UP1, !UPT ;  /* 0x00000009ff067290 */ /* 0x000fe20008ffe4ff */
[----:B0-----:R-:W-:-:S03]  /*0220*/  IMAD.WIDE.U32 R2, R8, 0x4, R2 ;  /* 0x0000000408027825 */ /* 0x001fc600078e0002 */
[----:B------:R-:W-:-:S04]  /*0230*/  IADD3 R4, P0, PT, R2, 0x20, RZ ;  /* 0x0000002002047810 */ /* 0x000fc80007f1e0ff */
[----:B------:R-:W-:-:S09]  /*0240*/  IADD3.X R5, PT, PT, RZ, R3, RZ, P0, !PT ;  /* 0x00000003ff057210 */ /* 0x000fd200007fe4ff */
.L_x_51:
[----:B------:R-:W-:Y:S01]  /*0250*/  MOV R2, UR5 ;  /* 0x0000000500027c02 */ /* 0x000fe20008000f00 */
[----:B------:R-:W2:Y:S01]  /*0260*/  LDG.E R15, desc[UR12][R4.64+-0x20] ;  /* 0xffffe00c040f7981 */ /* 0x000ea2000c1e1900 */
[----:B------:R-:W-:-:S03]  /*0270*/  MOV R3, UR6 ;  /* 0x0000000600037c02 */ /* 0x000fc60008000f00 */
[----:B------:R-:W3:Y:S01]  /*0280*/  LDG.E R17, desc[UR12][R4.64+-0x1c] ;  /* 0xffffe40c04117981 */ /* 0x000ee2000c1e1900 */
[----:B------:R-:W-:-:S03]  /*0290*/  IMAD.WIDE R2, R6, 0x4, R2 ;  /* 0x0000000406027825 */ /* 0x000fc600078e0202 */
[----:B------:R-:W4:Y:S04]  /*02a0*/  LDG.E R19, desc[UR12][R4.64+-0x18] ;  /* 0xffffe80c04137981 */ /* 0x000f28000c1e1900 */
[----:B------:R-:W2:Y:S04]  /*02b0*/  LDG.E R16, desc[UR12][R2.64+-0x20] ;  /* 0xffffe00c02107981 */ /* 0x000ea8000c1e1900 */
[----:B------:R-:W3:Y:S04]  /*02c0*/  LDG.E R24, desc[UR12][R2.64+-0x1c] ;  /* 0xffffe40c02187981 */ /* 0x000ee8000c1e1900 */
[----:B------:R-:W4:Y:S04]  /*02d0*/  LDG.E R18, desc[UR12][R2.64+-0x18] ;  /* 0xffffe80c02127981 */ /* 0x000f28000c1e1900 */
[----:B------:R-:W5:Y:S04]  /*02e0*/  LDG.E R20, desc[UR12][R4.64+-0x14] ;  /* 0xffffec0c04147981 */ /* 0x000f68000c1e1900 */
        /* <DEDUP_REMOVED lines=8> */
[----:B------:R-:W5:Y:S01]  /*0370*/  LDG.E R26, desc[UR12][R4.64+0x1c] ;  /* 0x00001c0c041a7981 */ /* 0x000f62000c1e1900 */
[----:B--2---:R-:W-:-:S03]  /*0380*/  FFMA R16, R15, R16, R14 ;  /* 0x000000100f107223 */ /* 0x004fc6000000000e */
[----:B------:R-:W2:Y:S01]  /*0390*/  LDG.E R15, desc[UR12][R4.64+-0x4] ;  /* 0xfffffc0c040f7981 */ /* 0x000ea2000c1e1900 */
[----:B---3--:R-:W-:-:S03]  /*03a0*/  FFMA R24, R17, R24, R16 ;  /* 0x0000001811187223 */ /* 0x008fc60000000010 */
[----:B------:R-:W2:Y:S01]  /*03b0*/  LDG.E R14, desc[UR12][R2.64+-0x4] ;  /* 0xfffffc0c020e7981 */ /* 0x000ea2000c1e1900 */
[----:B----4-:R-:W-:-:S03]  /*03c0*/  FFMA R25, R19, R18, R24 ;  /* 0x0000001213197223 */ /* 0x010fc60000000018 */
[----:B------:R-:W3:Y:S04]  /*03d0*/  LDG.E R16, desc[UR12][R4.64] ;  /* 0x0000000c04107981 */ /* 0x000ee8000c1e1900 */
[----:B------:R-:W3:Y:S01]  /*03e0*/  LDG.E R17, desc[UR12][R2.64] ;  /* 0x0000000c02117981 */ /* 0x000ee2000c1e1900 */
[----:B-----5:R-:W-:-:S03]  /*03f0*/  FFMA R25, R20, R21, R25 ;  /* 0x0000001514197223 */ /* 0x020fc60000000019 */
[----:B------:R-:W4:Y:S04]  /*0400*/  LDG.E R18, desc[UR12][R4.64+0x4] ;  /* 0x0000040c04127981 */ /* 0x000f28000c1e1900 */
[----:B------:R-:W4:Y:S01]  /*0410*/  LDG.E R19, desc[UR12][R2.64+0x4] ;  /* 0x0000040c02137981 */ /* 0x000f22000c1e1900 */
[----:B------:R-:W-:-:S03]  /*0420*/  FFMA R25, R22, R23, R25 ;  /* 0x0000001716197223 */ /* 0x000fc60000000019 */
[----:B------:R-:W5:Y:S04]  /*0430*/  LDG.E R20, desc[UR12][R4.64+0x8] ;  /* 0x0000080c04147981 */ /* 0x000f68000c1e1900 */
[----:B------:R-:W5:Y:S01]  /*0440*/  LDG.E R21, desc[UR12][R2.64+0x8] ;  /* 0x0000080c02157981 */ /* 0x000f62000c1e1900 */
[----:B------:R-:W-:-:S03]  /*0450*/  FFMA R25, R10, R11, R25 ;  /* 0x0000000b0a197223 */ /* 0x000fc60000000019 */
[----:B------:R-:W5:Y:S04]  /*0460*/  LDG.E R22, desc[UR12][R4.64+0xc] ;  /* 0x00000c0c04167981 */ /* 0x000f68000c1e1900 */
[----:B------:R-:W5:Y:S04]  /*0470*/  LDG.E R23, desc[UR12][R2.64+0xc] ;  /* 0x00000c0c02177981 */ /* 0x000f68000c1e1900 */
[----:B------:R-:W5:Y:S01]  /*0480*/  LDG.E R10, desc[UR12][R4.64+0x10] ;  /* 0x0000100c040a7981 */ /* 0x000f62000c1e1900 */
[----:B------:R-:W-:-:S03]  /*0490*/  FFMA R28, R12, R13, R25 ;  /* 0x0000000d0c1c7223 */ /* 0x000fc60000000019 */
[----:B------:R-:W5:Y:S04]  /*04a0*/  LDG.E R11, desc[UR12][R2.64+0x10] ;  /* 0x0000100c020b7981 */ /* 0x000f68000c1e1900 */
[----:B------:R-:W5:Y:S04]  /*04b0*/  LDG.E R24, desc[UR12][R4.64+0x14] ;  /* 0x0000140c04187981 */ /* 0x000f68000c1e1900 */
[----:B------:R-:W5:Y:S04]  /*04c0*/  LDG.E R25, desc[UR12][R2.64+0x14] ;  /* 0x0000140c02197981 */ /* 0x000f68000c1e1900 */
[----:B------:R0:W5:Y:S04]  /*04d0*/  LDG.E R13, desc[UR12][R4.64+0x18] ;  /* 0x0000180c040d7981 */ /* 0x000168000c1e1900 */
[----:B------:R-:W5:Y:S01]  /*04e0*/  LDG.E R12, desc[UR12][R2.64+0x18] ;  /* 0x0000180c020c7981 */ /* 0x000f62000c1e1900 */
[----:B------:R-:W-:-:S04]  /*04f0*/  UIADD3 UR8, UPT, UPT, UR8, 0x10, URZ ;  /* 0x0000001008087890 */ /* 0x000fc8000fffe0ff */
[----:B------:R-:W-:Y:S01]  /*0500*/  UISETP.NE.AND UP1, UPT, UR8, URZ, UPT ;  /* 0x000000ff0800728c */ /* 0x000fe2000bf25270 */
[----:B0-----:R-:W-:Y:S02]  /*0510*/  IADD3 R4, P0, PT, R4, 0x40, RZ ;  /* 0x0000004004047810 */ /* 0x001fe40007f1e0ff */
[----:B------:R-:W-:Y:S02]  /*0520*/  IADD3 R6, PT, PT, R6, 0x10, RZ ;  /* 0x0000001006067810 */ /* 0x000fe40007ffe0ff */
[----:B------:R-:W-:Y:S01]  /*0530*/  IADD3.X R5, PT, PT, RZ, R5, RZ, P0, !PT ;  /* 0x00000005ff057210 */ /* 0x000fe200007fe4ff */
[----:B--2---:R-:W-:-:S04]  /*0540*/  FFMA R15, R15, R14, R28 ;  /* 0x0000000e0f0f7223 */ /* 0x004fc8000000001c */
[----:B---3--:R-:W-:-:S04]  /*0550*/  FFMA R15, R16, R17, R15 ;  /* 0x00000011100f7223 */ /* 0x008fc8000000000f */
[----:B----4-:R-:W-:-:S04]  /*0560*/  FFMA R15, R18, R19, R15 ;  /* 0x00000013120f7223 */ /* 0x010fc8000000000f */
[----:B-----5:R-:W-:-:S04]  /*0570*/  FFMA R15, R20, R21, R15 ;  /* 0x00000015140f7223 */ /* 0x020fc8000000000f */
[----:B------:R-:W-:-:S04]  /*0580*/  FFMA R15, R22, R23, R15 ;  /* 0x00000017160f7223 */ /* 0x000fc8000000000f */
[----:B------:R-:W-:-:S04]  /*0590*/  FFMA R11, R10, R11, R15 ;  /* 0x0000000b0a0b7223 */ /* 0x000fc8000000000f */
[----:B------:R-:W-:-:S04]  /*05a0*/  FFMA R24, R24, R25, R11 ;  /* 0x0000001918187223 */ /* 0x000fc8000000000b */
[----:B------:R-:W-:-:S04]  /*05b0*/  FFMA R13, R13, R12, R24 ;  /* 0x0000000c0d0d7223 */ /* 0x000fc80000000018 */
[----:B------:R-:W-:Y:S01]  /*05c0*/  FFMA R14, R26, R27, R13 ;  /* 0x0000001b1a0e7223 */ /* 0x000fe2000000000d */
[----:B------:R-:W-:Y:S06]  /*05d0*/  BRA.U UP1, `(.L_x_51) ;  /* 0xfffffffd011c7547 */ /* 0x000fec000b83ffff */
.L_x_50:
[----:B------:R-:W-:Y:S05]  /*05e0*/  BRA.U !UP0, `(.L_x_49) ;  /* 0x0000000508687547 */ /* 0x000fea000b800000 */
[----:B------:R-:W-:Y:S02]  /*05f0*/  UISETP.GE.U32.AND UP0, UPT, UR10, 0x8, UPT ;  /* 0x000000080a00788c */ /* 0x000fe4000bf06070 */
[----:B------:R-:W-:-:S04]  /*0600*/  ULOP3.LUT UR6, UR7, 0x7, URZ, 0xc0, !UPT ;  /* 0x0000000707067892 */ /* 0x000fc8000f8ec0ff */
[----:B------:R-:W-:-:S03]  /*0610*/  UISETP.NE.AND UP1, UPT, UR6, URZ, UPT ;  /* 0x000000ff0600728c */ /* 0x000fc6000bf25270 */
[----:B------:R-:W-:Y:S08]  /*0620*/  BRA.U !UP0, `(.L_x_52) ;  /* 0x0000000108907547 */ /* 0x000ff0000b800000 */
[----:B------:R-:W0:Y:S01]  /*0630*/  LDC.64 R10, c[0x0][0x380] ;  /* 0x0000e000ff0a7b82 */ /* 0x000e220000000a00 */
[----:B------:R-:W1:Y:S01]  /*0640*/  LDCU.64 UR8, c[0x0][0x380] ;  /* 0x00007000ff0877ac */ /* 0x000e620008000a00 */
[C---:B------:R-:W-:Y:S02]  /*0650*/  IADD3 R3, PT, PT, R8.reuse, UR4, RZ ;  /* 0x0000000408037c10 */ /* 0x040fe4000fffe0ff */
[----:B------:R-:W-:Y:S02]  /*0660*/  IADD3 R6, P0, PT, R8, UR4, RZ ;  /* 0x0000000408067c10 */ /* 0x000fe4000ff1e0ff */
[----:B------:R-:W-:Y:S02]  /*0670*/  IADD3 R13, PT, PT, R9, UR4, RZ ;  /* 0x00000004090d7c10 */ /* 0x000fe4000fffe0ff */
[----:B------:R-:W2:Y:S01]  /*0680*/  LDC.64 R4, c[0x0][0x388] ;  /* 0x0000e200ff047b82 */ /* 0x000ea20000000a00 */
[----:B0-----:R-:W-:Y:S01]  /*0690*/  IMAD.WIDE.U32 R10, R3, 0x4, R10 ;  /* 0x00000004030a7825 */ /* 0x001fe200078e000a */
[----:B------:R-:W-:-:S02]  /*06a0*/  IADD3.X R3, PT, PT, RZ, RZ, RZ, P0, !PT ;  /* 0x000000ffff037210 */ /* 0x000fc400007fe4ff */
[C---:B-1----:R-:W-:Y:S02]  /*06b0*/  LEA R2, P0, R6.reuse, UR8, 0x2 ;  /* 0x0000000806027c11 */ /* 0x042fe4000f8010ff */
[----:B------:R-:W3:Y:S02]  /*06c0*/  LDG.E R15, desc[UR12][R10.64] ;  /* 0x0000000c0a0f7981 */ /* 0x000ee4000c1e1900 */
[----:B------:R-:W-:Y:S01]  /*06d0*/  LEA.HI.X R3, R6, UR9, R3, 0x2, P0 ;  /* 0x0000000906037c11 */ /* 0x000fe200080f1403 */
[----:B--2---:R-:W-:-:S04]  /*06e0*/  IMAD.WIDE R4, R13, 0x4, R4 ;  /* 0x000000040d047825 */ /* 0x004fc800078e0204 */
[----:B------:R-:W2:Y:S04]  /*06f0*/  LDG.E R18, desc[UR12][R2.64+0x4] ;  /* 0x0000040c02127981 */ /* 0x000ea8000c1e1900 */
[----:B------:R-:W3:Y:S04]  /*0700*/  LDG.E R16, desc[UR12][R4.64] ;  /* 0x0000000c04107981 */ /* 0x000ee8000c1e1900 */
[----:B------:R-:W2:Y:S04]  /*0710*/  LDG.E R17, desc[UR12][R4.64+0x4] ;  /* 0x0000040c04117981 */ /* 0x000ea8000c1e1900 */
[----:B------:R-:W4:Y:S04]  /*0720*/  LDG.E R19, desc[UR12][R4.64+0x8] ;  /* 0x0000080c04137981 */ /* 0x000f28000c1e1900 */
        /* <DEDUP_REMOVED lines=11> */
[----:B------:R-:W-:Y:S01]  /*07e0*/  UIADD3 UR4, UPT, UPT, UR4, 0x8, URZ ;  /* 0x0000000804047890 */ /* 0x000fe2000fffe0ff */
[----:B---3--:R-:W-:-:S04]  /*07f0*/  FFMA R15, R15, R16, R14 ;  /* 0x000000100f0f7223 */ /* 0x008fc8000000000e */
[----:B--2---:R-:W-:-:S04]  /*0800*/  FFMA R15, R18, R17, R15 ;  /* 0x00000011120f7223 */ /* 0x004fc8000000000f */
[----:B----4-:R-:W-:-:S04]  /*0810*/  FFMA R15, R20, R19, R15 ;  /* 0x00000013140f7223 */ /* 0x010fc8000000000f */
[----:B-----5:R-:W-:-:S04]  /*0820*/  FFMA R15, R22, R21, R15 ;  /* 0x00000015160f7223 */ /* 0x020fc8000000000f */
[----:B------:R-:W-:-:S04]  /*0830*/  FFMA R15, R24, R23, R15 ;  /* 0x00000017180f7223 */ /* 0x000fc8000000000f */
[----:B------:R-:W-:-:S04]  /*0840*/  FFMA R13, R12, R13, R15 ;  /* 0x0000000d0c0d7223 */ /* 0x000fc8000000000f */
[----:B------:R-:W-:-:S04]  /*0850*/  FFMA R11, R6, R11, R13 ;  /* 0x0000000b060b7223 */ /* 0x000fc8000000000d */
[----:B------:R-:W-:-:S07]  /*0860*/  FFMA R14, R10, R25, R11 ;  /* 0x000000190a0e7223 */ /* 0x000fce000000000b */
.L_x_52:
        /* <DEDUP_REMOVED lines=13> */
[----:B-1----:R-:W-:-:S03]  /*0940*/  LEA R2, P0, R6, UR6, 0x2 ;  /* 0x0000000606027c11 */ /* 0x002fc6000f8010ff */
[----:B------:R-:W3:Y:S01]  /*0950*/  LDG.E R11, desc[UR12][R10.64] ;  /* 0x0000000c0a0b7981 */ /* 0x000ee2000c1e1900 */
        /* <DEDUP_REMOVED lines=8> */
[----:B------:R-:W5:Y:S01]  /*09e0*/  LDG.E R18, desc[UR12][R4.64+0xc] ;  /* 0x00000c0c04127981 */ /* 0x000f62000c1e1900 */
[----:B------:R-:W-:Y:S01]  /*09f0*/  UIADD3 UR4, UPT, UPT, UR4, 0x4, URZ ;  /* 0x0000000404047890 */ /* 0x000fe2000fffe0ff */
[----:B---3--:R-:W-:-:S04]  /*0a00*/  FFMA R6, R11, R6, R14 ;  /* 0x000000060b067223 */ /* 0x008fc8000000000e */
[----:B--2---:R-:W-:-:S04]  /*0a10*/  FFMA R6, R13, R12, R6 ;  /* 0x0000000c0d067223 */ /* 0x004fc80000000006 */
[----:B----4-:R-:W-:-:S04]  /*0a20*/  FFMA R6, R15, R16, R6 ;  /* 0x000000100f067223 */ /* 0x010fc80000000006 */
[----:B-----5:R-:W-:-:S07]  /*0a30*/  FFMA R14, R17, R18, R6 ;  /* 0x00000012110e7223 */ /* 0x020fce0000000006 */
.L_x_53:
[----:B------:R-:W-:Y:S05]  /*0a40*/  BRA.U !UP1, `(.L_x_49) ;  /* 0x0000000109507547 */ /* 0x000fea000b800000 */
[----:B------:R-:W0:Y:S01]  /*0a50*/  LDC.64 R4, c[0x0][0x380] ;  /* 0x0000e000ff047b82 */ /* 0x000e220000000a00 */
[----:B------:R-:W-:Y:S01]  /*0a60*/  IADD3 R11, PT, PT, R8, UR4, RZ ;  /* 0x00000004080b7c10 */ /* 0x000fe2000fffe0ff */
[----:B------:R-:W-:-:S06]  /*0a70*/  UIADD3 UR5, UPT, UPT, -UR5, URZ, URZ ;  /* 0x000000ff05057290 */ /* 0x000fcc000fffe1ff */
[----:B------:R-:W1:Y:S01]  /*0a80*/  LDC.64 R2, c[0x0][0x388] ;  /* 0x0000e200ff027b82 */ /* 0x000e620000000a00 */
[----:B0-----:R-:W-:Y:S01]  /*0a90*/  IMAD.WIDE.U32 R4, R11, 0x4, R4 ;  /* 0x000000040b047825 */ /* 0x001fe200078e0004 */
[----:B------:R-:W-:Y:S02]  /*0aa0*/  IADD3 R11, PT, PT, R9, UR4, RZ ;  /* 0x00000004090b7c10 */ /* 0x000fe4000fffe0ff */
[----:B------:R-:W-:Y:S02]  /*0ab0*/  MOV R6, R4 ;  /* 0x0000000400067202 */ /* 0x000fe40000000f00 */
[----:B------:R-:W-:-:S07]  /*0ac0*/  MOV R13, R5 ;  /* 0x00000005000d7202 */ /* 0x000fce0000000f00 */
.L_x_54:
[----:B-1----:R-:W-:Y:S01]  /*0ad0*/  IMAD.WIDE R4, R11, 0x4, R2 ;  /* 0x000000040b047825 */ /* 0x002fe200078e0202 */
[----:B------:R-:W-:Y:S02]  /*0ae0*/  MOV R9, R13 ;  /* 0x0000000d00097202 */ /* 0x000fe40000000f00 */
[----:B------:R-:W-:-:S03]  /*0af0*/  MOV R8, R6 ;  /* 0x0000000600087202 */ /* 0x000fc60000000f00 */
[----:B------:R-:W2:Y:S04]  /*0b00*/  LDG.E R4, desc[UR12][R4.64] ;  /* 0x0000000c04047981 */ /* 0x000ea8000c1e1900 */
[----:B------:R-:W2:Y:S01]  /*0b10*/  LDG.E R9, desc[UR12][R8.64] ;  /* 0x0000000c08097981 */ /* 0x000ea2000c1e1900 */
[----:B------:R-:W-:Y:S01]  /*0b20*/  UIADD3 UR5, UPT, UPT, UR5, 0x1, URZ ;  /* 0x0000000105057890 */ /* 0x000fe2000fffe0ff */
[----:B------:R-:W-:Y:S02]  /*0b30*/  IADD3 R6, P0, PT, R6, 0x4, RZ ;  /* 0x0000000406067810 */ /* 0x000fe40007f1e0ff */
[----:B------:R-:W-:Y:S01]  /*0b40*/  IADD3 R11, PT, PT, R11, 0x1, RZ ;  /* 0x000000010b0b7810 */ /* 0x000fe20007ffe0ff */
[----:B------:R-:W-:Y:S01]  /*0b50*/  UISETP.NE.AND UP0, UPT, UR5, URZ, UPT ;  /* 0x000000ff0500728c */ /* 0x000fe2000bf05270 */
[----:B------:R-:W-:Y:S01]  /*0b60*/  IADD3.X R13, PT, PT, RZ, R13, RZ, P0, !PT ;  /* 0x0000000dff0d7210 */ /* 0x000fe200007fe4ff */
[----:B--2---:R-:W-:-:S07]  /*0b70*/  FFMA R14, R9, R4, R14 ;  /* 0x00000004090e7223 */ /* 0x004fce000000000e */
[----:B------:R-:W-:Y:S05]  /*0b80*/  BRA.U UP0, `(.L_x_54) ;  /* 0xfffffffd00d07547 */ /* 0x000fea000b83ffff */
.L_x_49:
[----:B------:R-:W0:Y:S01]  /*0b90*/  LDC.64 R2, c[0x0][0x390] ;  /* 0x0000e400ff027b82 */ /* 0x000e220000000a00 */
[----:B------:R-:W1:Y:S01]  /*0ba0*/  LDCU UR4, c[0x0][0x3a4] ;  /* 0x00007480ff0477ac */ /* 0x000e620008000800 */
[C---:B------:R-:W-:Y:S01]  /*0bb0*/  IADD3 R4, PT, PT, R7.reuse, -R0, RZ ;  /* 0x8000000007047210 */ /* 0x040fe20007ffe0ff */
[----:B------:R-:W-:Y:S01]  /*0bc0*/  IMAD R7, R7, UR11, R0 ;  /* 0x0000000b07077c24 */ /* 0x000fe2000f8e0200 */
[----:B------:R-:W2:Y:S02]  /*0bd0*/  LDCU UR5, c[0x0][0x3a8] ;  /* 0x00007500ff0577ac */ /* 0x000ea40008000800 */
[----:B------:R-:W-:Y:S01]  /*0be0*/  I2FP.F32.S32 R5, R4 ;  /* 0x0000000400057245 */ /* 0x000fe20000201400 */
[----:B-1----:R-:W-:-:S04]  /*0bf0*/  FMUL R14, R14, UR4 ;  /* 0x000000040e0e7c20 */ /* 0x002fc80008400000 */
[----:B--2---:R-:W-:Y:S01]  /*0c00*/  FFMA R5, R5, UR5, R14 ;  /* 0x0000000505057c23 */ /* 0x004fe2000800000e */
[----:B0-----:R-:W-:-:S05]  /*0c10*/  IMAD.WIDE R2, R7, 0x4, R2 ;  /* 0x0000000407027825 */ /* 0x001fca00078e0202 */
[----:B------:R-:W-:Y:S01]  /*0c20*/  STG.E desc[UR12][R2.64], R5 ;  /* 0x0000000502007986 */ /* 0x000fe2000c10190c */
[----:B------:R-:W-:Y:S05]  /*0c30*/  EXIT ;  /* 0x000000000000794d */ /* 0x000fea0003800000 */
.L_x_55:
        /* <DEDUP_REMOVED lines=12> */
.L_x_59:


//--------------------- .nv.shared.reserved.0     --------------------------
	.section	.nv.shared.reserved.0,"aw",@nobits
	.weak		__nv_reservedSMEM_offset_0_alias
	.size		__nv_reservedSMEM_offset_0_alias, 0, 64
	.other		__nv_reservedSMEM_offset_0_alias,@"STO_CUDA_RESERVED_SHARED STV_DEFAULT"
__nv_reservedSMEM_offset_0_alias:
	.zero		0
	.zero		64


//--------------------- .nv.shared._Z14softmax_kernelPfii --------------------------
	.section	.nv.shared._Z14softmax_kernelPfii,"aw",@nobits
	.sectionflags	@""
	.align	4
.nv.shared._Z14softmax_kernelPfii:
	.zero		3072


//--------------------- .nv.constant0._Z13output_kernelPKfS0_Pfiii --------------------------
	.section	.nv.constant0._Z13output_kernelPKfS0_Pfiii,"a",@progbits
	.sectionflags	@""
	.align	4
.nv.constant0._Z13output_kernelPKfS0_Pfiii:
	.zero		932


//--------------------- .nv.constant0._Z14softmax_kernelPfii --------------------------
	.section	.nv.constant0._Z14softmax_kernelPfii,"a",@progbits
	.sectionflags	@""
	.align	4
.nv.constant0._Z14softmax_kernelPfii:
	.zero		912


//--------------------- .nv.constant0._Z23attention_scores_kernelPKfS0_Pfiiiff --------------------------
	.section	.nv.constant0._Z23attention_scores_kernelPKfS0_Pfiiiff,"a",@progbits
	.sectionflags	@""
	.align	4
.nv.constant0._Z23attention_scores_kernelPKfS0_Pfiiiff:
	.zero		940


//--------------------- SYMBOLS --------------------------

	.type		.nv.reservedSmem.offset0,@object
	.size		.nv.reservedSmem.offset0,0x4
	.type		.nv.reservedSmem.cap,@object
	.size		.nv.reservedSmem.cap,0x4
